	.headerflags	@"EF_CUDA_TEXMODE_UNIFIED EF_CUDA_64BIT_ADDRESS EF_CUDA_SM89 EF_CUDA_VIRTUAL_SM(EF_CUDA_SM89)"
	.elftype	@"ET_EXEC"


//--------------------- .nv.info                  --------------------------
	.section	.nv.info,"",@"SHT_CUDA_INFO"
	.align	4


	//----- nvinfo : EIATTR_REGCOUNT
	.align		4
        /*0000*/ 	.byte	0x04, 0x2f
        /*0002*/ 	.short	(.L_1 - .L_0)
	.align		4
.L_0:
        /*0004*/ 	.word	index@(triton__0d1d2d3d4de5de)
        /*0008*/ 	.word	0x00000048


	//----- nvinfo : EIATTR_MAX_STACK_SIZE
	.align		4
.L_1:
        /*000c*/ 	.byte	0x04, 0x23
        /*000e*/ 	.short	(.L_3 - .L_2)
	.align		4
.L_2:
        /*0010*/ 	.word	index@(triton__0d1d2d3d4de5de)
        /*0014*/ 	.word	0x00000000


	//----- nvinfo : EIATTR_MIN_STACK_SIZE
	.align		4
.L_3:
        /*0018*/ 	.byte	0x04, 0x12
        /*001a*/ 	.short	(.L_5 - .L_4)
	.align		4
.L_4:
        /*001c*/ 	.word	index@(triton__0d1d2d3d4de5de)
        /*0020*/ 	.word	0x00000000


	//----- nvinfo : EIATTR_FRAME_SIZE
	.align		4
.L_5:
        /*0024*/ 	.byte	0x04, 0x11
        /*0026*/ 	.short	(.L_7 - .L_6)
	.align		4
.L_6:
        /*0028*/ 	.word	index@(triton__0d1d2d3d4de5de)
        /*002c*/ 	.word	0x00000000
.L_7:


//--------------------- .nv.info.triton__0d1d2d3d4de5de --------------------------
	.section	.nv.info.triton__0d1d2d3d4de5de,"",@"SHT_CUDA_INFO"
	.align	4


	//----- nvinfo : EIATTR_CUDA_API_VERSION
	.align		4
        /*0000*/ 	.byte	0x04, 0x37
        /*0002*/ 	.short	(.L_9 - .L_8)
.L_8:
        /*0004*/ 	.word	0x0000007b


	//----- nvinfo : EIATTR_PARAM_CBANK
	.align		4
.L_9:
        /*0008*/ 	.byte	0x04, 0x0a
        /*000a*/ 	.short	(.L_11 - .L_10)
	.align		4
.L_10:
        /*000c*/ 	.word	index@(.nv.constant0.triton__0d1d2d3d4de5de)
        /*0010*/ 	.short	0x0160
        /*0012*/ 	.short	0x0028


	//----- nvinfo : EIATTR_CBANK_PARAM_SIZE
	.align		4
.L_11:
        /*0014*/ 	.byte	0x03, 0x19
        /*0016*/ 	.short	0x0028


	//----- nvinfo : EIATTR_KPARAM_INFO
	.align		4
        /*0018*/ 	.byte	0x04, 0x17
        /*001a*/ 	.short	(.L_13 - .L_12)
.L_12:
        /*001c*/ 	.word	0x00000000
        /*0020*/ 	.short	0x0005
        /*0022*/ 	.short	0x0024
        /*0024*/ 	.byte	0x00, 0xf0, 0x11, 0x00


	//----- nvinfo : EIATTR_KPARAM_INFO
	.align		4
.L_13:
        /*0028*/ 	.byte	0x04, 0x17
        /*002a*/ 	.short	(.L_15 - .L_14)
.L_14:
        /*002c*/ 	.word	0x00000000
        /*0030*/ 	.short	0x0004
        /*0032*/ 	.short	0x0020
        /*0034*/ 	.byte	0x00, 0xf0, 0x11, 0x00


	//----- nvinfo : EIATTR_KPARAM_INFO
	.align		4
.L_15:
        /*0038*/ 	.byte	0x04, 0x17
        /*003a*/ 	.short	(.L_17 - .L_16)
.L_16:
        /*003c*/ 	.word	0x00000000
        /*0040*/ 	.short	0x0003
        /*0042*/ 	.short	0x0018
        /*0044*/ 	.byte	0x00, 0xf0, 0x21, 0x00


	//----- nvinfo : EIATTR_KPARAM_INFO
	.align		4
.L_17:
        /*0048*/ 	.byte	0x04, 0x17
        /*004a*/ 	.short	(.L_19 - .L_18)
.L_18:
        /*004c*/ 	.word	0x00000000
        /*0050*/ 	.short	0x0002
        /*0052*/ 	.short	0x0010
        /*0054*/ 	.byte	0x00, 0xf0, 0x21, 0x00


	//----- nvinfo : EIATTR_KPARAM_INFO
	.align		4
.L_19:
        /*0058*/ 	.byte	0x04, 0x17
        /*005a*/ 	.short	(.L_21 - .L_20)
.L_20:
        /*005c*/ 	.word	0x00000000
        /*0060*/ 	.short	0x0001
        /*0062*/ 	.short	0x0008
        /*0064*/ 	.byte	0x00, 0xf0, 0x21, 0x00


	//----- nvinfo : EIATTR_KPARAM_INFO
	.align		4
.L_21:
        /*0068*/ 	.byte	0x04, 0x17
        /*006a*/ 	.short	(.L_23 - .L_22)
.L_22:
        /*006c*/ 	.word	0x00000000
        /*0070*/ 	.short	0x0000
        /*0072*/ 	.short	0x0000
        /*0074*/ 	.byte	0x00, 0xf0, 0x21, 0x00


	//----- nvinfo : EIATTR_MAXREG_COUNT
	.align		4
.L_23:
        /*0078*/ 	.byte	0x03, 0x1b
        /*007a*/ 	.short	0x00ff


	//----- nvinfo : EIATTR_EXIT_INSTR_OFFSETS
	.align		4
        /*007c*/ 	.byte	0x04, 0x1c
        /*007e*/ 	.short	(.L_25 - .L_24)


	//   ....[0]....
.L_24:
        /*0080*/ 	.word	0x00002030


	//   ....[1]....
        /*0084*/ 	.word	0x00002080


	//----- nvinfo : EIATTR_MAX_THREADS
	.align		4
.L_25:
        /*0088*/ 	.byte	0x04, 0x05
        /*008a*/ 	.short	(.L_27 - .L_26)
.L_26:
        /*008c*/ 	.word	0x00000080
        /*0090*/ 	.word	0x00000001
        /*0094*/ 	.word	0x00000001
.L_27:


//--------------------- .nv.rel.action            --------------------------
	.section	.nv.rel.action,"",@"SHT_CUDA_RELOCINFO"
	.align	8
	.sectionentsize	8
        /*0000*/ 	.byte	0x73, 0x00, 0x00, 0x00, 0x00, 0x00, 0x00, 0x00, 0x00, 0x00, 0x00, 0x11, 0x25, 0x00, 0x05, 0x36


//--------------------- .nv.constant0.triton__0d1d2d3d4de5de --------------------------
	.section	.nv.constant0.triton__0d1d2d3d4de5de,"a",@progbits
	.align	4
.nv.constant0.triton__0d1d2d3d4de5de:
	.zero		392


//--------------------- .text.triton__0d1d2d3d4de5de --------------------------
	.section	.text.triton__0d1d2d3d4de5de,"ax",@progbits
	.sectionflags	@"SHF_BARRIERS=1"
	.sectioninfo	@"SHI_REGISTERS=72"
	.align	128
        .global         triton__0d1d2d3d4de5de
        .type           triton__0d1d2d3d4de5de,@function
        .size           triton__0d1d2d3d4de5de,(.L_x_1 - triton__0d1d2d3d4de5de)
        .other          triton__0d1d2d3d4de5de,@"STO_CUDA_ENTRY STV_DEFAULT"
triton__0d1d2d3d4de5de:
.text.triton__0d1d2d3d4de5de:
[----:B------:R-:W-:-:S02]  /*0000*/  IMAD.MOV.U32 R1, RZ, RZ, c[0x0][0x28] ;  /* 0x00000a00ff017624 */ /* 0x000fc400078e00ff */
[----:B------:R-:W0:Y:S01]  /*0010*/  S2R R12, SR_TID.X ;  /* 0x00000000000c7919 */ /* 0x000e220000002100 */
[----:B------:R-:W-:Y:S01]  /*0020*/  CS2R R6, SRZ ;  /* 0x0000000000067805 */ /* 0x000fe2000001ff00 */
[----:B------:R-:W-:Y:S02]  /*0030*/  ULDC.64 UR4, c[0x0][0x118] ;  /* 0x0000460000047ab9 */ /* 0x000fe40000000a00 */
[----:B------:R-:W1:Y:S04]  /*0040*/  S2R R11, SR_CTAID.Y ;  /* 0x00000000000b7919 */ /* 0x000e680000002600 */
[----:B------:R-:W2:Y:S01]  /*0050*/  S2R R16, SR_CTAID.X ;  /* 0x0000000000107919 */ /* 0x000ea20000002500 */
[----:B0-----:R-:W-:Y:S01]  /*0060*/  IMAD.SHL.U32 R0, R12, 0x8, RZ ;  /* 0x000000080c007824 */ /* 0x001fe200078e00ff */
[----:B------:R-:W-:Y:S01]  /*0070*/  SHF.R.U32.HI R10, RZ, 0x5, R12 ;  /* 0x00000005ff0a7819 */ /* 0x000fe2000001160c */
[----:B-1----:R-:W-:-:S03]  /*0080*/  IMAD.SHL.U32 R52, R11, 0x20, RZ ;  /* 0x000000200b347824 */ /* 0x002fc600078e00ff */
[----:B------:R-:W-:Y:S02]  /*0090*/  LOP3.LUT R15, R0, 0x18, RZ, 0xc0, !PT ;  /* 0x00000018000f7812 */ /* 0x000fe400078ec0ff */
[----:B------:R-:W-:Y:S01]  /*00a0*/  SGXT.U32 R10, R10, 0x2 ;  /* 0x000000020a0a781a */ /* 0x000fe20000000000 */
[----:B--2---:R-:W-:Y:S01]  /*00b0*/  IMAD.SHL.U32 R66, R16, 0x20, RZ ;  /* 0x0000002010427824 */ /* 0x004fe200078e00ff */
[----:B------:R-:W-:Y:S02]  /*00c0*/  LOP3.LUT R2, R52, R15, RZ, 0xfc, !PT ;  /* 0x0000000f34027212 */ /* 0x000fe400078efcff */
[----:B------:R-:W-:Y:S01]  /*00d0*/  SHF.R.U32.HI R0, RZ, 0x2, R12 ;  /* 0x00000002ff007819 */ /* 0x000fe2000001160c */
[----:B------:R-:W-:Y:S01]  /*00e0*/  IMAD.SHL.U32 R3, R10, 0x8, RZ ;  /* 0x000000080a037824 */ /* 0x000fe200078e00ff */
[----:B------:R-:W-:Y:S02]  /*00f0*/  SHF.R.S32.HI R5, RZ, 0x1f, R2 ;  /* 0x0000001fff057819 */ /* 0x000fe40000011402 */
[----:B------:R-:W-:-:S02]  /*0100*/  SGXT.U32 R0, R0, 0x3 ;  /* 0x000000030000781a */ /* 0x000fc40000000000 */
[----:B------:R-:W-:Y:S02]  /*0110*/  LEA.HI R5, R5, R2, RZ, 0xb ;  /* 0x0000000205057211 */ /* 0x000fe400078f58ff */
[----:B------:R-:W-:Y:S02]  /*0120*/  LOP3.LUT R14, R3, R0, RZ, 0xfc, !PT ;  /* 0x00000000030e7212 */ /* 0x000fe400078efcff */
[C---:B------:R-:W-:Y:S02]  /*0130*/  LOP3.LUT R3, R5.reuse, 0xfffff800, RZ, 0xc0, !PT ;  /* 0xfffff80005037812 */ /* 0x040fe400078ec0ff */
[----:B------:R-:W-:Y:S02]  /*0140*/  LOP3.LUT R0, R66, R14, RZ, 0xfc, !PT ;  /* 0x0000000e42007212 */ /* 0x000fe400078efcff */
[----:B------:R-:W-:Y:S01]  /*0150*/  SHF.L.U32 R5, R5, 0x9, RZ ;  /* 0x0000000905057819 */ /* 0x000fe200000006ff */
[----:B------:R-:W-:Y:S01]  /*0160*/  IMAD.IADD R3, R2, 0x1, -R3 ;  /* 0x0000000102037824 */ /* 0x000fe200078e0a03 */
[C---:B------:R-:W-:Y:S01]  /*0170*/  ISETP.GE.AND P2, PT, R0.reuse, 0x100, PT ;  /* 0x000001000000780c */ /* 0x040fe20003f46270 */
[----:B------:R-:W-:Y:S01]  /*0180*/  IMAD.MOV.U32 R2, RZ, RZ, 0x2 ;  /* 0x00000002ff027424 */ /* 0x000fe200078e00ff */
[----:B------:R-:W-:Y:S01]  /*0190*/  LOP3.LUT R4, R5, 0xfff00000, RZ, 0xc0, !PT ;  /* 0xfff0000005047812 */ /* 0x000fe200078ec0ff */
[----:B------:R-:W-:-:S04]  /*01a0*/  IMAD R3, R0, 0x800, R3 ;  /* 0x0000080000037824 */ /* 0x000fc800078e0203 */
[----:B------:R-:W-:Y:S02]  /*01b0*/  IMAD.IADD R3, R3, 0x1, R4 ;  /* 0x0000000103037824 */ /* 0x000fe400078e0204 */
[----:B------:R-:W-:Y:S02]  /*01c0*/  CS2R R4, SRZ ;  /* 0x0000000000047805 */ /* 0x000fe4000001ff00 */
[----:B------:R-:W-:-:S05]  /*01d0*/  IMAD.WIDE R8, R3, R2, c[0x0][0x160] ;  /* 0x0000580003087625 */ /* 0x000fca00078e0202 */
[----:B------:R0:W2:Y:S01]  /*01e0*/  @!P2 LDG.E.EL.128 R4, [R8.64] ;  /* 0x000000040804a981 */ /* 0x0000a2000c2e1d00 */
[----:B------:R-:W-:Y:S01]  /*01f0*/  SHF.R.U32.HI R19, RZ, 0x3, R12 ;  /* 0x00000003ff137819 */ /* 0x000fe2000001160c */
[----:B------:R-:W-:Y:S01]  /*0200*/  IMAD.SHL.U32 R10, R10, 0x4, RZ ;  /* 0x000000040a0a7824 */ /* 0x000fe200078e00ff */
[----:B------:R-:W-:Y:S01]  /*0210*/  SHF.R.S32.HI R11, RZ, 0x1a, R11 ;  /* 0x0000001aff0b7819 */ /* 0x000fe2000001140b */
[----:B------:R-:W-:Y:S01]  /*0220*/  IMAD.SHL.U32 R53, R12, 0x4, RZ ;  /* 0x000000040c357824 */ /* 0x000fe200078e00ff */
[----:B------:R-:W-:Y:S01]  /*0230*/  SGXT.U32 R19, R19, 0x2 ;  /* 0x000000021313781a */ /* 0x000fe20000000000 */
[----:B------:R-:W-:Y:S01]  /*0240*/  IMAD R42, R15, 0x21, R14 ;  /* 0x000000210f2a7824 */ /* 0x000fe200078e020e */
[----:B------:R-:W-:Y:S01]  /*0250*/  SGXT R11, R11, 0x1 ;  /* 0x000000010b0b781a */ /* 0x000fe20000000200 */
[----:B------:R-:W-:Y:S01]  /*0260*/  IMAD.MOV.U32 R40, RZ, RZ, 0x4 ;  /* 0x00000004ff287424 */ /* 0x000fe200078e00ff */
[----:B------:R-:W-:Y:S01]  /*0270*/  LOP3.LUT R19, R10, R19, RZ, 0xfc, !PT ;  /* 0x000000130a137212 */ /* 0x000fe200078efcff */
[----:B------:R-:W-:Y:S01]  /*0280*/  CS2R R24, SRZ ;  /* 0x0000000000187805 */ /* 0x000fe2000001ff00 */
[----:B------:R-:W-:Y:S01]  /*0290*/  LOP3.LUT R53, R53, 0x1c, RZ, 0xc0, !PT ;  /* 0x0000001c35357812 */ /* 0x000fe200078ec0ff */
[----:B------:R-:W-:Y:S01]  /*02a0*/  CS2R R26, SRZ ;  /* 0x00000000001a7805 */ /* 0x000fe2000001ff00 */
[----:B------:R-:W-:-:S02]  /*02b0*/  LOP3.LUT R54, R52, R19, RZ, 0xfc, !PT ;  /* 0x0000001334367212 */ /* 0x000fc400078efcff */
[----:B------:R-:W-:Y:S02]  /*02c0*/  LOP3.LUT R38, R52, 0x10, R19, 0xfe, !PT ;  /* 0x0000001034267812 */ /* 0x000fe400078efe13 */
[C---:B------:R-:W-:Y:S02]  /*02d0*/  LEA.HI R10, R11.reuse, R54, RZ, 0xb ;  /* 0x000000360b0a7211 */ /* 0x040fe400078f58ff */
[----:B------:R-:W-:Y:S02]  /*02e0*/  LEA.HI R11, R11, R38, RZ, 0xb ;  /* 0x000000260b0b7211 */ /* 0x000fe400078f58ff */
[----:B0-----:R-:W-:Y:S02]  /*02f0*/  LOP3.LUT R9, R10, 0xfff800, RZ, 0xc0, !PT ;  /* 0x00fff8000a097812 */ /* 0x001fe400078ec0ff */
[----:B------:R-:W-:Y:S02]  /*0300*/  LOP3.LUT R11, R11, 0xfff800, RZ, 0xc0, !PT ;  /* 0x00fff8000b0b7812 */ /* 0x000fe400078ec0ff */
[----:B------:R-:W-:Y:S01]  /*0310*/  LOP3.LUT R13, R66, R53, RZ, 0xfc, !PT ;  /* 0x00000035420d7212 */ /* 0x000fe200078efcff */
[----:B------:R-:W-:Y:S01]  /*0320*/  IMAD.IADD R54, R54, 0x1, -R9 ;  /* 0x0000000136367824 */ /* 0x000fe200078e0a09 */
[----:B------:R-:W-:Y:S01]  /*0330*/  SHF.L.U32 R42, R42, 0x1, RZ ;  /* 0x000000012a2a7819 */ /* 0x000fe200000006ff */
[----:B------:R-:W-:Y:S01]  /*0340*/  IMAD.IADD R38, R38, 0x1, -R11 ;  /* 0x0000000126267824 */ /* 0x000fe200078e0a0b */
[----:B------:R-:W-:-:S02]  /*0350*/  ISETP.GE.AND P0, PT, R13, 0x100, PT ;  /* 0x000001000d00780c */ /* 0x000fc40003f06270 */
[----:B--2---:R-:W-:Y:S01]  /*0360*/  SHF.R.U32.HI R11, RZ, 0x10, R5 ;  /* 0x00000010ff0b7819 */ /* 0x004fe20000011605 */
[----:B------:R-:W-:Y:S01]  /*0370*/  STS.U16 [R42], R4 ;  /* 0x000000042a007388 */ /* 0x000fe20000000400 */
[----:B------:R-:W-:Y:S02]  /*0380*/  SHF.R.U32.HI R9, RZ, 0x10, R4 ;  /* 0x00000010ff097819 */ /* 0x000fe40000011604 */
[----:B------:R-:W-:Y:S01]  /*0390*/  SHF.R.U32.HI R17, RZ, 0x10, R6 ;  /* 0x00000010ff117819 */ /* 0x000fe20000011606 */
[----:B------:R0:W-:Y:S01]  /*03a0*/  STS.U16 [R42+0xc6], R11 ;  /* 0x0000c60b2a007388 */ /* 0x0001e20000000400 */
[----:B------:R-:W-:-:S03]  /*03b0*/  SHF.R.U32.HI R21, RZ, 0x10, R7 ;  /* 0x00000010ff157819 */ /* 0x000fc60000011607 */
[----:B------:R1:W-:Y:S04]  /*03c0*/  STS.U16 [R42+0x42], R9 ;  /* 0x000042092a007388 */ /* 0x0003e80000000400 */
[----:B------:R2:W-:Y:S01]  /*03d0*/  STS.U16 [R42+0x84], R5 ;  /* 0x000084052a007388 */ /* 0x0005e20000000400 */
[----:B0-----:R-:W-:-:S03]  /*03e0*/  LEA R11, R38, R13, 0x8 ;  /* 0x0000000d260b7211 */ /* 0x001fc600078e40ff */
[----:B------:R-:W-:Y:S01]  /*03f0*/  STS.U16 [R42+0x108], R6 ;  /* 0x000108062a007388 */ /* 0x000fe20000000400 */
[----:B-1----:R-:W-:-:S03]  /*0400*/  IMAD R9, R54, 0x100, R13 ;  /* 0x0000010036097824 */ /* 0x002fc600078e020d */
[----:B------:R0:W-:Y:S01]  /*0410*/  STS.U16 [R42+0x18c], R7 ;  /* 0x00018c072a007388 */ /* 0x0001e20000000400 */
[-C--:B------:R-:W-:Y:S01]  /*0420*/  IMAD.WIDE R10, R11, R40.reuse, c[0x0][0x168] ;  /* 0x00005a000b0a7625 */ /* 0x080fe200078e0228 */
[----:B--2---:R-:W-:Y:S02]  /*0430*/  CS2R R4, SRZ ;  /* 0x0000000000047805 */ /* 0x004fe4000001ff00 */
[----:B------:R-:W-:Y:S01]  /*0440*/  STS.U16 [R42+0x14a], R17 ;  /* 0x00014a112a007388 */ /* 0x000fe20000000400 */
[----:B------:R-:W-:-:S03]  /*0450*/  IMAD.WIDE R8, R9, R40, c[0x0][0x168] ;  /* 0x00005a0009087625 */ /* 0x000fc600078e0228 */
[----:B------:R-:W-:Y:S01]  /*0460*/  STS.U16 [R42+0x1ce], R21 ;  /* 0x0001ce152a007388 */ /* 0x000fe20000000400 */
[----:B0-----:R-:W-:-:S03]  /*0470*/  CS2R R6, SRZ ;  /* 0x0000000000067805 */ /* 0x001fc6000001ff00 */
[----:B------:R-:W-:Y:S06]  /*0480*/  BAR.SYNC 0x0 ;  /* 0x0000000000007b1d */ /* 0x000fec0000000000 */
[----:B------:R0:W2:Y:S04]  /*0490*/  @!P0 LDG.E.EL.128 R4, [R8.64] ;  /* 0x0000000408048981 */ /* 0x0000a8000c2e1d00 */
[----:B------:R1:W3:Y:S01]  /*04a0*/  @!P0 LDG.E.EL.128 R24, [R10.64] ;  /* 0x000000040a188981 */ /* 0x0002e2000c2e1d00 */
[----:B------:R-:W-:Y:S01]  /*04b0*/  LOP3.LUT R16, R16, 0x7fffffc, RZ, 0xc0, !PT ;  /* 0x07fffffc10107812 */ /* 0x000fe200078ec0ff */
[----:B------:R-:W-:Y:S01]  /*04c0*/  IMAD R14, R14, 0x28, R15 ;  /* 0x000000280e0e7824 */ /* 0x000fe200078e020f */
[----:B------:R-:W-:Y:S01]  /*04d0*/  IADD3 R45, R3, 0x80000, RZ ;  /* 0x00080000032d7810 */ /* 0x000fe20007ffe0ff */
[----:B------:R-:W-:Y:S01]  /*04e0*/  IMAD R15, R19, 0x21, R53 ;  /* 0x00000021130f7824 */ /* 0x000fe200078e0235 */
[----:B------:R-:W-:Y:S01]  /*04f0*/  ISETP.NE.AND P1, PT, R16, 0x4, PT ;  /* 0x000000041000780c */ /* 0x000fe20003f25270 */
[----:B------:R-:W-:Y:S01]  /*0500*/  IMAD R16, R53, 0x28, RZ ;  /* 0x0000002835107824 */ /* 0x000fe200078e02ff */
[----:B------:R-:W-:Y:S01]  /*0510*/  CS2R R20, SRZ ;  /* 0x0000000000147805 */ /* 0x000fe2000001ff00 */
[----:B------:R-:W-:Y:S01]  /*0520*/  IMAD.SHL.U32 R15, R15, 0x2, RZ ;  /* 0x000000020f0f7824 */ /* 0x000fe200078e00ff */
[----:B------:R-:W-:Y:S01]  /*0530*/  CS2R R22, SRZ ;  /* 0x0000000000167805 */ /* 0x000fe2000001ff00 */
[----:B------:R-:W-:Y:S01]  /*0540*/  IADD3 R37, R3, -0x40000, RZ ;  /* 0xfffc000003257810 */ /* 0x000fe20007ffe0ff */
[----:B------:R-:W-:Y:S01]  /*0550*/  IMAD.WIDE R44, R45, R2, c[0x0][0x160] ;  /* 0x000058002d2c7625 */ /* 0x000fe200078e0202 */
[----:B------:R-:W-:Y:S01]  /*0560*/  LOP3.LUT R16, R19, R16, RZ, 0xfc, !PT ;  /* 0x0000001013107212 */ /* 0x000fe200078efcff */
[----:B------:R-:W-:Y:S01]  /*0570*/  LDS.U16 R56, [R15] ;  /* 0x000000000f387984 */ /* 0x000fe20000000400 */
[----:B0-----:R-:W-:Y:S01]  /*0580*/  CS2R R8, SRZ ;  /* 0x0000000000087805 */ /* 0x001fe2000001ff00 */
[----:B-1----:R-:W-:-:S02]  /*0590*/  CS2R R10, SRZ ;  /* 0x00000000000a7805 */ /* 0x002fc4000001ff00 */
[----:B------:R-:W0:Y:S01]  /*05a0*/  LDS.U16 R57, [R15+0x2] ;  /* 0x000002000f397984 */ /* 0x000e220000000400 */
[----:B------:R-:W-:-:S03]  /*05b0*/  IMAD.WIDE R36, R37, R2, c[0x0][0x160] ;  /* 0x0000580025247625 */ /* 0x000fc600078e0202 */
[----:B------:R-:W-:Y:S04]  /*05c0*/  LDS.U16 R58, [R15+0x4] ;  /* 0x000004000f3a7984 */ /* 0x000fe80000000400 */
[----:B------:R-:W-:Y:S04]  /*05d0*/  LDS.U16 R63, [R15+0x6] ;  /* 0x000006000f3f7984 */ /* 0x000fe80000000400 */
[----:B------:R-:W-:Y:S04]  /*05e0*/  LDS.U16 R62, [R15+0x420] ;  /* 0x000420000f3e7984 */ /* 0x000fe80000000400 */
[----:B------:R-:W-:Y:S04]  /*05f0*/  LDS.U16 R60, [R15+0x422] ;  /* 0x000422000f3c7984 */ /* 0x000fe80000000400 */
[----:B------:R-:W-:Y:S04]  /*0600*/  LDS.U16 R17, [R15+0x424] ;  /* 0x000424000f117984 */ /* 0x000fe80000000400 */
[----:B------:R-:W-:Y:S04]  /*0610*/  LDS.U16 R18, [R15+0x426] ;  /* 0x000426000f127984 */ /* 0x000fe80000000400 */
[----:B------:R-:W-:Y:S06]  /*0620*/  BAR.SYNC 0x0 ;  /* 0x0000000000007b1d */ /* 0x000fec0000000000 */
[----:B--2---:R-:W-:Y:S04]  /*0630*/  STS [R16.X4], R4 ;  /* 0x0000000410007388 */ /* 0x004fe80000004800 */
[----:B------:R-:W-:Y:S04]  /*0640*/  STS [R16.X4+0xa0], R5 ;  /* 0x0000a00510007388 */ /* 0x000fe80000004800 */
[----:B------:R-:W-:Y:S04]  /*0650*/  STS [R16.X4+0x140], R6 ;  /* 0x0001400610007388 */ /* 0x000fe80000004800 */
[----:B------:R-:W-:Y:S04]  /*0660*/  STS [R16.X4+0x1e0], R7 ;  /* 0x0001e00710007388 */ /* 0x000fe80000004800 */
[----:B---3--:R-:W-:Y:S04]  /*0670*/  STS [R16.X4+0x40], R24 ;  /* 0x0000401810007388 */ /* 0x008fe80000004800 */
[----:B------:R-:W-:Y:S04]  /*0680*/  STS [R16.X4+0xe0], R25 ;  /* 0x0000e01910007388 */ /* 0x000fe80000004800 */
[----:B------:R-:W-:Y:S04]  /*0690*/  STS [R16.X4+0x180], R26 ;  /* 0x0001801a10007388 */ /* 0x000fe80000004800 */
[----:B------:R-:W-:Y:S04]  /*06a0*/  STS [R16.X4+0x220], R27 ;  /* 0x0002201b10007388 */ /* 0x000fe80000004800 */
[----:B------:R-:W-:Y:S06]  /*06b0*/  BAR.SYNC 0x0 ;  /* 0x0000000000007b1d */ /* 0x000fec0000000000 */
[----:B------:R1:W2:Y:S04]  /*06c0*/  @!P2 LDG.E.EL.128 R20, [R44.64] ;  /* 0x000000042c14a981 */ /* 0x0002a8000c2e1d00 */
[----:B------:R-:W-:Y:S04]  /*06d0*/  LDS.128 R28, [R14.X4] ;  /* 0x000000000e1c7984 */ /* 0x000fe80000004c00 */
[----:B------:R-:W-:Y:S04]  /*06e0*/  LDS.128 R32, [R14.X4+0x10] ;  /* 0x000010000e207984 */ /* 0x000fe80000004c00 */
[----:B------:R-:W-:Y:S06]  /*06f0*/  BAR.SYNC 0x0 ;  /* 0x0000000000007b1d */ /* 0x000fec0000000000 */
[----:B------:R-:W-:Y:S04]  /*0700*/  STS.U16 [R42], RZ ;  /* 0x000000ff2a007388 */ /* 0x000fe80000000400 */
[----:B------:R-:W-:Y:S04]  /*0710*/  STS.U16 [R42+0x42], RZ ;  /* 0x000042ff2a007388 */ /* 0x000fe80000000400 */
[----:B------:R-:W-:Y:S04]  /*0720*/  STS.U16 [R42+0x84], RZ ;  /* 0x000084ff2a007388 */ /* 0x000fe80000000400 */
[----:B------:R-:W-:Y:S04]  /*0730*/  STS.U16 [R42+0xc6], RZ ;  /* 0x0000c6ff2a007388 */ /* 0x000fe80000000400 */
[----:B------:R-:W-:Y:S04]  /*0740*/  STS.U16 [R42+0x108], RZ ;  /* 0x000108ff2a007388 */ /* 0x000fe80000000400 */
[----:B------:R-:W-:Y:S04]  /*0750*/  STS.U16 [R42+0x14a], RZ ;  /* 0x00014aff2a007388 */ /* 0x000fe80000000400 */
[----:B------:R-:W-:Y:S04]  /*0760*/  STS.U16 [R42+0x18c], RZ ;  /* 0x00018cff2a007388 */ /* 0x000fe80000000400 */
[----:B------:R-:W-:Y:S04]  /*0770*/  STS.U16 [R42+0x1ce], RZ ;  /* 0x0001ceff2a007388 */ /* 0x000fe80000000400 */
[----:B------:R-:W-:Y:S06]  /*0780*/  BAR.SYNC 0x0 ;  /* 0x0000000000007b1d */ /* 0x000fec0000000000 */
[----:B------:R-:W3:Y:S01]  /*0790*/  @!P1 LDG.E.EL.128 R8, [R36.64] ;  /* 0x0000000424089981 */ /* 0x000ee2000c2e1d00 */
[----:B------:R-:W-:-:S03]  /*07a0*/  IADD3 R41, R13, -0x80, RZ ;  /* 0xffffff800d297810 */ /* 0x000fc60007ffe0ff */
[----:B------:R-:W-:Y:S02]  /*07b0*/  LDS.U16 R46, [R15] ;  /* 0x000000000f2e7984 */ /* 0x000fe40000000400 */
[--C-:B------:R-:W-:Y:S02]  /*07c0*/  IMAD R43, R54, 0x100, R41.reuse ;  /* 0x00000100362b7824 */ /* 0x100fe400078e0229 */
[----:B------:R-:W-:Y:S02]  /*07d0*/  LDS.U16 R50, [R15+0x2] ;  /* 0x000002000f327984 */ /* 0x000fe40000000400 */
[----:B------:R-:W-:Y:S02]  /*07e0*/  IMAD.WIDE R64, R43, R40, c[0x0][0x170] ;  /* 0x00005c002b407625 */ /* 0x000fe400078e0228 */
[----:B------:R-:W-:Y:S04]  /*07f0*/  LDS.U16 R51, [R15+0x4] ;  /* 0x000004000f337984 */ /* 0x000fe80000000400 */
[----:B-1----:R-:W-:Y:S04]  /*0800*/  LDS.U16 R45, [R15+0x6] ;  /* 0x000006000f2d7984 */ /* 0x002fe80000000400 */
[----:B------:R-:W-:Y:S04]  /*0810*/  LDS.U16 R44, [R15+0x420] ;  /* 0x000420000f2c7984 */ /* 0x000fe80000000400 */
[----:B------:R-:W-:Y:S04]  /*0820*/  LDS.U16 R47, [R15+0x422] ;  /* 0x000422000f2f7984 */ /* 0x000fe80000000400 */
[----:B------:R-:W-:Y:S04]  /*0830*/  LDS.U16 R49, [R15+0x424] ;  /* 0x000424000f317984 */ /* 0x000fe80000000400 */
[----:B------:R-:W-:Y:S01]  /*0840*/  LDS.U16 R48, [R15+0x426] ;  /* 0x000426000f307984 */ /* 0x000fe20000000400 */
[----:B------:R-:W-:-:S03]  /*0850*/  IMAD R41, R38, 0x100, R41 ;  /* 0x0000010026297824 */ /* 0x000fc600078e0229 */
[----:B------:R-:W-:Y:S06]  /*0860*/  BAR.SYNC 0x0 ;  /* 0x0000000000007b1d */ /* 0x000fec0000000000 */
[----:B---3--:R-:W-:Y:S02]  /*0870*/  SEL R9, R9, RZ, !P1 ;  /* 0x000000ff09097207 */ /* 0x008fe40004800000 */
[----:B------:R-:W-:Y:S02]  /*0880*/  SEL R11, R11, RZ, !P1 ;  /* 0x000000ff0b0b7207 */ /* 0x000fe40004800000 */
[----:B------:R-:W-:Y:S01]  /*0890*/  SEL R39, R8, RZ, !P1 ;  /* 0x000000ff08277207 */ /* 0x000fe20004800000 */
[----:B------:R1:W-:Y:S01]  /*08a0*/  STS.U16 [R42+0x84], R9 ;  /* 0x000084092a007388 */ /* 0x0003e20000000400 */
[----:B------:R-:W-:-:S02]  /*08b0*/  SEL R55, R10, RZ, !P1 ;  /* 0x000000ff0a377207 */ /* 0x000fc40004800000 */
[----:B------:R-:W-:Y:S01]  /*08c0*/  SHF.R.U32.HI R37, RZ, 0x10, R39 ;  /* 0x00000010ff257819 */ /* 0x000fe20000011627 */
[----:B------:R3:W-:Y:S01]  /*08d0*/  STS.U16 [R42+0x18c], R11 ;  /* 0x00018c0b2a007388 */ /* 0x0007e20000000400 */
[----:B------:R-:W-:Y:S02]  /*08e0*/  SHF.R.U32.HI R59, RZ, 0x10, R9 ;  /* 0x00000010ff3b7819 */ /* 0x000fe40000011609 */
[----:B------:R-:W-:Y:S01]  /*08f0*/  SHF.R.U32.HI R61, RZ, 0x10, R55 ;  /* 0x00000010ff3d7819 */ /* 0x000fe20000011637 */
[----:B------:R-:W-:Y:S01]  /*0900*/  STS.U16 [R42], R39 ;  /* 0x000000272a007388 */ /* 0x000fe20000000400 */
[----:B------:R-:W-:Y:S01]  /*0910*/  SHF.R.U32.HI R67, RZ, 0x10, R11 ;  /* 0x00000010ff437819 */ /* 0x000fe2000001160b */
[----:B-1----:R-:W-:Y:S02]  /*0920*/  CS2R R8, SRZ ;  /* 0x0000000000087805 */ /* 0x002fe4000001ff00 */
[----:B------:R-:W-:Y:S01]  /*0930*/  STS.U16 [R42+0x108], R55 ;  /* 0x000108372a007388 */ /* 0x000fe20000000400 */
[----:B---3--:R-:W-:-:S03]  /*0940*/  CS2R R10, SRZ ;  /* 0x00000000000a7805 */ /* 0x008fc6000001ff00 */
[----:B------:R-:W-:Y:S04]  /*0950*/  STS.U16 [R42+0x42], R37 ;  /* 0x000042252a007388 */ /* 0x000fe80000000400 */
[----:B------:R-:W-:Y:S04]  /*0960*/  STS.U16 [R42+0xc6], R59 ;  /* 0x0000c63b2a007388 */ /* 0x000fe80000000400 */
[----:B------:R-:W-:Y:S04]  /*0970*/  STS.U16 [R42+0x14a], R61 ;  /* 0x00014a3d2a007388 */ /* 0x000fe80000000400 */
[----:B------:R-:W-:Y:S04]  /*0980*/  STS.U16 [R42+0x1ce], R67 ;  /* 0x0001ce432a007388 */ /* 0x000fe80000000400 */
[----:B------:R-:W-:Y:S06]  /*0990*/  BAR.SYNC 0x0 ;  /* 0x0000000000007b1d */ /* 0x000fec0000000000 */
[----:B------:R1:W3:Y:S01]  /*09a0*/  @!P1 LDG.E.EL.128 R8, [R64.64] ;  /* 0x0000000440089981 */ /* 0x0002e2000c2e1d00 */
[----:B------:R-:W-:Y:S01]  /*09b0*/  CS2R R36, SRZ ;  /* 0x0000000000247805 */ /* 0x000fe2000001ff00 */
[----:B------:R-:W-:Y:S01]  /*09c0*/  CS2R R38, SRZ ;  /* 0x0000000000267805 */ /* 0x000fe2000001ff00 */
[----:B------:R-:W-:Y:S01]  /*09d0*/  IMAD.WIDE R54, R41, R40, c[0x0][0x170] ;  /* 0x00005c0029367625 */ /* 0x000fe200078e0228 */
[----:B------:R-:W4:Y:S04]  /*09e0*/  LDS.U16 R59, [R15] ;  /* 0x000000000f3b7984 */ /* 0x000f280000000400 */
[----:B------:R5:W2:Y:S01]  /*09f0*/  @!P1 LDG.E.EL.128 R36, [R54.64] ;  /* 0x0000000436249981 */ /* 0x000aa2000c2e1d00 */
[----:B------:R-:W-:Y:S01]  /*0a00*/  LOP3.LUT R53, R52, R53, RZ, 0xfc, !PT ;  /* 0x0000003534357212 */ /* 0x000fe200078efcff */
[----:B0-----:R-:W-:Y:S01]  /*0a10*/  IMAD.U32 R57, R57, 0x10000, RZ ;  /* 0x0001000039397824 */ /* 0x001fe200078e00ff */
[C---:B------:R-:W-:Y:S01]  /*0a20*/  LOP3.LUT R52, R66.reuse, R19, RZ, 0xfc, !PT ;  /* 0x0000001342347212 */ /* 0x040fe200078efcff */
[----:B------:R-:W0:Y:S01]  /*0a30*/  LDS.U16 R61, [R15+0x2] ;  /* 0x000002000f3d7984 */ /* 0x000e220000000400 */
[----:B------:R-:W-:-:S02]  /*0a40*/  LOP3.LUT R19, R66, 0x10, R19, 0xfe, !PT ;  /* 0x0000001042137812 */ /* 0x000fc400078efe13 */
[----:B------:R-:W-:Y:S01]  /*0a50*/  ISETP.GT.AND P3, PT, R13, 0x7f, PT ;  /* 0x0000007f0d00780c */ /* 0x000fe20003f64270 */
[----:B-1----:R-:W1:Y:S01]  /*0a60*/  LDS.U16 R65, [R15+0x4] ;  /* 0x000004000f417984 */ /* 0x002e620000000400 */
[----:B------:R-:W-:Y:S02]  /*0a70*/  SHF.L.U32 R56, R56, 0x10, RZ ;  /* 0x0000001038387819 */ /* 0x000fe400000006ff */
[----:B------:R-:W-:Y:S01]  /*0a80*/  ISETP.GE.AND P0, PT, R0, 0x80, PT ;  /* 0x000000800000780c */ /* 0x000fe20003f06270 */
[----:B-----5:R-:W-:Y:S04]  /*0a90*/  LDS.U16 R55, [R15+0x424] ;  /* 0x000424000f377984 */ /* 0x020fe80000000400 */
[----:B------:R-:W-:Y:S01]  /*0aa0*/  LDS.U16 R54, [R15+0x426] ;  /* 0x000426000f367984 */ /* 0x000fe20000000400 */
[----:B----4-:R-:W-:-:S05]  /*0ab0*/  IMAD.U32 R64, R59, 0x10000, RZ ;  /* 0x000100003b407824 */ /* 0x010fca00078e00ff */
[----:B------:R-:W-:Y:S02]  /*0ac0*/  LOP3.LUT R66, R64, 0x80000000, RZ, 0x3c, !PT ;  /* 0x8000000040427812 */ /* 0x000fe400078e3cff */
[----:B------:R-:W-:Y:S01]  /*0ad0*/  LDS.U16 R64, [R15+0x6] ;  /* 0x000006000f407984 */ /* 0x000fe20000000400 */
[----:B0-----:R-:W-:Y:S02]  /*0ae0*/  IMAD.U32 R67, R61, 0x10000, RZ ;  /* 0x000100003d437824 */ /* 0x001fe400078e00ff */
[----:B-1----:R-:W-:-:S03]  /*0af0*/  IMAD.U32 R65, R65, 0x10000, RZ ;  /* 0x0001000041417824 */ /* 0x002fc600078e00ff */
[----:B------:R-:W-:Y:S02]  /*0b00*/  LOP3.LUT R68, R67, 0x80000000, RZ, 0x3c, !PT ;  /* 0x8000000043447812 */ /* 0x000fe400078e3cff */
[----:B---3--:R-:W-:Y:S02]  /*0b10*/  SEL R61, R8, RZ, !P1 ;  /* 0x000000ff083d7207 */ /* 0x008fe40004800000 */
[----:B------:R-:W-:Y:S01]  /*0b20*/  SEL R59, R9, RZ, !P1 ;  /* 0x000000ff093b7207 */ /* 0x000fe20004800000 */
[----:B------:R-:W0:Y:S01]  /*0b30*/  LDS.U16 R8, [R15+0x420] ;  /* 0x000420000f087984 */ /* 0x000e220000000400 */
[----:B------:R-:W-:Y:S01]  /*0b40*/  SEL R11, R11, RZ, !P1 ;  /* 0x000000ff0b0b7207 */ /* 0x000fe20004800000 */
[----:B------:R-:W-:Y:S02]  /*0b50*/  FFMA R66, R61, R66, RZ ;  /* 0x000000423d427223 */ /* 0x000fe400000000ff */
[----:B------:R-:W-:Y:S01]  /*0b60*/  FFMA R67, R59, R68, RZ ;  /* 0x000000443b437223 */ /* 0x000fe200000000ff */
[----:B------:R-:W1:Y:S02]  /*0b70*/  LDS.U16 R9, [R15+0x422] ;  /* 0x000422000f097984 */ /* 0x000e640000000400 */
[----:B------:R-:W-:-:S02]  /*0b80*/  FSEL R69, R66, RZ, P3 ;  /* 0x000000ff42457208 */ /* 0x000fc40001800000 */
[----:B------:R-:W-:Y:S06]  /*0b90*/  BAR.SYNC 0x0 ;  /* 0x0000000000007b1d */ /* 0x000fec0000000000 */
[----:B------:R-:W-:Y:S01]  /*0ba0*/  FFMA R56, R4, R56, R69 ;  /* 0x0000003804387223 */ /* 0x000fe20000000045 */
[----:B------:R-:W-:Y:S01]  /*0bb0*/  FSEL R4, R67, RZ, P3 ;  /* 0x000000ff43047208 */ /* 0x000fe20001800000 */
[----:B------:R3:W-:Y:S01]  /*0bc0*/  STS [R16.X4+0xa0], R59 ;  /* 0x0000a03b10007388 */ /* 0x0007e20000004800 */
[----:B------:R-:W-:-:S03]  /*0bd0*/  IADD3 R67, R3, 0x40000, RZ ;  /* 0x0004000003437810 */ /* 0x000fc60007ffe0ff */
[----:B------:R-:W-:Y:S01]  /*0be0*/  FFMA R57, R5, R57, R4 ;  /* 0x0000003905397223 */ /* 0x000fe20000000004 */
[----:B------:R-:W-:Y:S01]  /*0bf0*/  SEL R5, R10, RZ, !P1 ;  /* 0x000000ff0a057207 */ /* 0x000fe20004800000 */
[----:B------:R4:W-:Y:S01]  /*0c00*/  STS [R16.X4], R61 ;  /* 0x0000003d10007388 */ /* 0x0009e20000004800 */
[----:B------:R-:W-:Y:S01]  /*0c10*/  LOP3.LUT R4, R65, 0x80000000, RZ, 0x3c, !PT ;  /* 0x8000000041047812 */ /* 0x000fe200078e3cff */
[----:B------:R-:W-:Y:S01]  /*0c20*/  IMAD.WIDE R66, R67, R2, c[0x0][0x160] ;  /* 0x0000580043427625 */ /* 0x000fe200078e0202 */
[----:B--2---:R-:W-:Y:S01]  /*0c30*/  SEL R65, R37, RZ, !P1 ;  /* 0x000000ff25417207 */ /* 0x004fe20004800000 */
[----:B------:R-:W-:Y:S02]  /*0c40*/  STS [R16.X4+0x140], R5 ;  /* 0x0001400510007388 */ /* 0x000fe40000004800 */
[----:B------:R-:W-:Y:S01]  /*0c50*/  FFMA R4, R5, R4, RZ ;  /* 0x0000000405047223 */ /* 0x000fe200000000ff */
[----:B---3--:R-:W-:Y:S01]  /*0c60*/  IMAD.U32 R59, R58, 0x10000, RZ ;  /* 0x000100003a3b7824 */ /* 0x008fe200078e00ff */
[----:B------:R-:W-:Y:S01]  /*0c70*/  STS [R16.X4+0x1e0], R11 ;  /* 0x0001e00b10007388 */ /* 0x000fe20000004800 */
[----:B----4-:R-:W-:-:S02]  /*0c80*/  SEL R61, R39, RZ, !P1 ;  /* 0x000000ff273d7207 */ /* 0x010fc40004800000 */
[----:B------:R-:W-:Y:S01]  /*0c90*/  FSEL R4, R4, RZ, P3 ;  /* 0x000000ff04047208 */ /* 0x000fe20001800000 */
[----:B------:R-:W-:Y:S04]  /*0ca0*/  STS [R16.X4+0xe0], R65 ;  /* 0x0000e04110007388 */ /* 0x000fe80000004800 */
[----:B------:R-:W-:Y:S01]  /*0cb0*/  FFMA R58, R59, R6, R4 ;  /* 0x000000063b3a7223 */ /* 0x000fe20000000004 */
[----:B------:R-:W-:Y:S01]  /*0cc0*/  SEL R6, R36, RZ, !P1 ;  /* 0x000000ff24067207 */ /* 0x000fe20004800000 */
[----:B------:R-:W-:Y:S01]  /*0cd0*/  STS [R16.X4+0x220], R61 ;  /* 0x0002203d10007388 */ /* 0x000fe20000004800 */
[----:B------:R-:W-:Y:S01]  /*0ce0*/  SEL R59, R38, RZ, !P1 ;  /* 0x000000ff263b7207 */ /* 0x000fe20004800000 */
[----:B------:R-:W-:Y:S01]  /*0cf0*/  CS2R R36, SRZ ;  /* 0x0000000000247805 */ /* 0x000fe2000001ff00 */
[----:B------:R-:W-:Y:S01]  /*0d00*/  CS2R R38, SRZ ;  /* 0x0000000000267805 */ /* 0x000fe2000001ff00 */
[----:B------:R-:W-:Y:S04]  /*0d10*/  STS [R16.X4+0x40], R6 ;  /* 0x0000400610007388 */ /* 0x000fe80000004800 */
[----:B------:R-:W-:Y:S04]  /*0d20*/  STS [R16.X4+0x180], R59 ;  /* 0x0001803b10007388 */ /* 0x000fe80000004800 */
[----:B------:R-:W-:Y:S06]  /*0d30*/  BAR.SYNC 0x0 ;  /* 0x0000000000007b1d */ /* 0x000fec0000000000 */
[----:B------:R-:W2:Y:S01]  /*0d40*/  @!P0 LDG.E.EL.128 R36, [R66.64] ;  /* 0x0000000442248981 */ /* 0x000ea2000c2e1d00 */
[----:B0-----:R-:W-:Y:S01]  /*0d50*/  IMAD.U32 R5, R8, 0x10000, RZ ;  /* 0x0001000008057824 */ /* 0x001fe200078e00ff */
[----:B-1----:R-:W-:Y:S01]  /*0d60*/  SHF.L.U32 R8, R9, 0x10, RZ ;  /* 0x0000001009087819 */ /* 0x002fe200000006ff */
[----:B------:R-:W-:Y:S01]  /*0d70*/  IMAD.U32 R4, R64, 0x10000, RZ ;  /* 0x0001000040047824 */ /* 0x000fe200078e00ff */
[----:B------:R-:W-:-:S02]  /*0d80*/  ISETP.GE.AND P2, PT, R13, 0x80, PT ;  /* 0x000000800d00780c */ /* 0x000fc40003f46270 */
[----:B------:R-:W-:Y:S02]  /*0d90*/  LOP3.LUT R5, R5, 0x80000000, RZ, 0x3c, !PT ;  /* 0x8000000005057812 */ /* 0x000fe400078e3cff */
[----:B------:R-:W-:Y:S02]  /*0da0*/  LOP3.LUT R4, R4, 0x80000000, RZ, 0x3c, !PT ;  /* 0x8000000004047812 */ /* 0x000fe400078e3cff */
[----:B------:R-:W-:Y:S01]  /*0db0*/  LOP3.LUT R8, R8, 0x80000000, RZ, 0x3c, !PT ;  /* 0x8000000008087812 */ /* 0x000fe200078e3cff */
[----:B------:R-:W-:Y:S01]  /*0dc0*/  FFMA R9, R5, R6, RZ ;  /* 0x0000000605097223 */ /* 0x000fe200000000ff */
[----:B------:R-:W-:Y:S01]  /*0dd0*/  IMAD.U32 R5, R62, 0x10000, RZ ;  /* 0x000100003e057824 */ /* 0x000fe200078e00ff */
[----:B------:R-:W-:Y:S01]  /*0de0*/  FFMA R11, R4, R11, RZ ;  /* 0x0000000b040b7223 */ /* 0x000fe200000000ff */
[----:B------:R-:W-:Y:S01]  /*0df0*/  IMAD.U32 R4, R63, 0x10000, RZ ;  /* 0x000100003f047824 */ /* 0x000fe200078e00ff */
[----:B------:R-:W-:Y:S01]  /*0e00*/  FFMA R8, R8, R65, RZ ;  /* 0x0000004108087223 */ /* 0x000fe200000000ff */
[----:B------:R-:W-:Y:S01]  /*0e10*/  FSEL R10, R9, RZ, P3 ;  /* 0x000000ff090a7208 */ /* 0x000fe20001800000 */
[----:B------:R-:W-:Y:S01]  /*0e20*/  IMAD.U32 R6, R60, 0x10000, RZ ;  /* 0x000100003c067824 */ /* 0x000fe200078e00ff */
[----:B------:R-:W-:-:S02]  /*0e30*/  FSEL R11, R11, RZ, P3 ;  /* 0x000000ff0b0b7208 */ /* 0x000fc40001800000 */
[----:B------:R-:W-:Y:S01]  /*0e40*/  FSEL R9, R8, RZ, P3 ;  /* 0x000000ff08097208 */ /* 0x000fe20001800000 */
[----:B------:R-:W-:Y:S02]  /*0e50*/  FFMA R24, R5, R24, R10 ;  /* 0x0000001805187223 */ /* 0x000fe4000000000a */
[----:B------:R-:W-:Y:S02]  /*0e60*/  FFMA R60, R4, R7, R11 ;  /* 0x00000007043c7223 */ /* 0x000fe4000000000b */
[----:B------:R-:W-:Y:S02]  /*0e70*/  FFMA R25, R6, R25, R9 ;  /* 0x0000001906197223 */ /* 0x000fe40000000009 */
[----:B------:R-:W-:Y:S04]  /*0e80*/  LDS.128 R4, [R14.X4] ;  /* 0x000000000e047984 */ /* 0x000fe80000004c00 */
[----:B------:R-:W-:Y:S04]  /*0e90*/  LDS.128 R8, [R14.X4+0x10] ;  /* 0x000010000e087984 */ /* 0x000fe80000004c00 */
[----:B------:R-:W-:Y:S06]  /*0ea0*/  BAR.SYNC 0x0 ;  /* 0x0000000000007b1d */ /* 0x000fec0000000000 */
[----:B--2---:R-:W-:-:S02]  /*0eb0*/  SEL R63, R36, RZ, !P0 ;  /* 0x000000ff243f7207 */ /* 0x004fc40004000000 */
[----:B------:R-:W-:Y:S02]  /*0ec0*/  SEL R69, R38, RZ, !P0 ;  /* 0x000000ff26457207 */ /* 0x000fe40004000000 */
[----:B------:R-:W-:Y:S01]  /*0ed0*/  SHF.R.U32.HI R65, RZ, 0x10, R63 ;  /* 0x00000010ff417819 */ /* 0x000fe2000001163f */
[----:B------:R-:W-:Y:S01]  /*0ee0*/  STS.U16 [R42], R63 ;  /* 0x0000003f2a007388 */ /* 0x000fe20000000400 */
[----:B------:R-:W-:Y:S02]  /*0ef0*/  SEL R62, R39, RZ, !P0 ;  /* 0x000000ff273e7207 */ /* 0x000fe40004000000 */
[----:B------:R-:W-:Y:S01]  /*0f00*/  SEL R37, R37, RZ, !P0 ;  /* 0x000000ff25257207 */ /* 0x000fe20004000000 */
[----:B------:R0:W-:Y:S01]  /*0f10*/  STS.U16 [R42+0x42], R65 ;  /* 0x000042412a007388 */ /* 0x0001e20000000400 */
[----:B------:R-:W-:Y:S02]  /*0f20*/  CS2R R38, SRZ ;  /* 0x0000000000267805 */ /* 0x000fe4000001ff00 */
[----:B------:R-:W-:Y:S01]  /*0f30*/  SHF.R.U32.HI R68, RZ, 0x10, R37 ;  /* 0x00000010ff447819 */ /* 0x000fe20000011625 */
[----:B------:R1:W-:Y:S04]  /*0f40*/  STS.U16 [R42+0x108], R69 ;  /* 0x000108452a007388 */ /* 0x0003e80000000400 */
[----:B------:R2:W-:Y:S01]  /*0f50*/  STS.U16 [R42+0x18c], R62 ;  /* 0x00018c3e2a007388 */ /* 0x0005e20000000400 */
[----:B0-----:R-:W-:-:S03]  /*0f60*/  IADD3 R65, R43, 0x100, RZ ;  /* 0x000001002b417810 */ /* 0x001fc60007ffe0ff */
[----:B------:R0:W-:Y:S01]  /*0f70*/  STS.U16 [R42+0x84], R37 ;  /* 0x000084252a007388 */ /* 0x0001e20000000400 */
[----:B-1----:R-:W-:Y:S01]  /*0f80*/  SHF.R.U32.HI R69, RZ, 0x10, R69 ;  /* 0x00000010ff457819 */ /* 0x002fe20000011645 */
[----:B------:R-:W-:Y:S02]  /*0f90*/  IMAD.WIDE R64, R65, R40, c[0x0][0x170] ;  /* 0x00005c0041407625 */ /* 0x000fe400078e0228 */
[----:B------:R-:W-:Y:S01]  /*0fa0*/  STS.U16 [R42+0xc6], R68 ;  /* 0x0000c6442a007388 */ /* 0x000fe20000000400 */
[----:B--2---:R-:W-:-:S03]  /*0fb0*/  SHF.R.U32.HI R62, RZ, 0x10, R62 ;  /* 0x00000010ff3e7819 */ /* 0x004fc6000001163e */
[----:B------:R-:W-:Y:S01]  /*0fc0*/  STS.U16 [R42+0x14a], R69 ;  /* 0x00014a452a007388 */ /* 0x000fe20000000400 */
[----:B0-----:R-:W-:-:S03]  /*0fd0*/  CS2R R36, SRZ ;  /* 0x0000000000247805 */ /* 0x001fc6000001ff00 */
[----:B------:R-:W-:Y:S04]  /*0fe0*/  STS.U16 [R42+0x1ce], R62 ;  /* 0x0001ce3e2a007388 */ /* 0x000fe80000000400 */
[----:B------:R-:W-:Y:S06]  /*0ff0*/  BAR.SYNC 0x0 ;  /* 0x0000000000007b1d */ /* 0x000fec0000000000 */
[----:B------:R0:W2:Y:S01]  /*1000*/  @!P2 LDG.E.EL.128 R36, [R64.64] ;  /* 0x000000044024a981 */ /* 0x0000a2000c2e1d00 */
[----:B------:R-:W-:Y:S01]  /*1010*/  IADD3 R63, R41, 0x100, RZ ;  /* 0x00000100293f7810 */ /* 0x000fe20007ffe0ff */
[----:B------:R-:W-:-:S04]  /*1020*/  CS2R R42, SRZ ;  /* 0x00000000002a7805 */ /* 0x000fc8000001ff00 */
[----:B------:R-:W-:Y:S02]  /*1030*/  IMAD.WIDE R62, R63, R40, c[0x0][0x170] ;  /* 0x00005c003f3e7625 */ /* 0x000fe400078e0228 */
[----:B------:R-:W-:Y:S02]  /*1040*/  CS2R R40, SRZ ;  /* 0x0000000000287805 */ /* 0x000fe4000001ff00 */
[----:B------:R-:W-:Y:S01]  /*1050*/  IMAD.U32 R55, R55, 0x10000, RZ ;  /* 0x0001000037377824 */ /* 0x000fe200078e00ff */
[----:B0-----:R-:W0:Y:S04]  /*1060*/  LDS.U16 R65, [R15] ;  /* 0x000000000f417984 */ /* 0x001e280000000400 */
[----:B------:R-:W3:Y:S01]  /*1070*/  @!P2 LDG.E.EL.128 R40, [R62.64] ;  /* 0x000000043e28a981 */ /* 0x000ee2000c2e1d00 */
[----:B------:R-:W-:Y:S01]  /*1080*/  LOP3.LUT R68, R55, 0x80000000, RZ, 0x3c, !PT ;  /* 0x8000000037447812 */ /* 0x000fe200078e3cff */
[----:B------:R-:W-:Y:S01]  /*1090*/  IMAD.U32 R18, R18, 0x10000, RZ ;  /* 0x0001000012127824 */ /* 0x000fe200078e00ff */
[----:B------:R-:W-:Y:S01]  /*10a0*/  SHF.L.U32 R17, R17, 0x10, RZ ;  /* 0x0000001011117819 */ /* 0x000fe200000006ff */
[----:B------:R-:W1:Y:S01]  /*10b0*/  LDS.U16 R64, [R15+0x2] ;  /* 0x000002000f407984 */ /* 0x000e620000000400 */
[----:B------:R-:W-:Y:S01]  /*10c0*/  IMAD.U32 R46, R46, 0x10000, RZ ;  /* 0x000100002e2e7824 */ /* 0x000fe200078e00ff */
[----:B------:R-:W-:Y:S01]  /*10d0*/  FFMA R68, R68, R59, RZ ;  /* 0x0000003b44447223 */ /* 0x000fe200000000ff */
[----:B------:R-:W-:Y:S01]  /*10e0*/  IMAD.U32 R51, R51, 0x10000, RZ ;  /* 0x0001000033337824 */ /* 0x000fe200078e00ff */
[----:B------:R-:W4:Y:S01]  /*10f0*/  LDS.U16 R59, [R15+0x4] ;  /* 0x000004000f3b7984 */ /* 0x000f220000000400 */
[----:B------:R-:W-:Y:S01]  /*1100*/  SHF.L.U32 R45, R45, 0x10, RZ ;  /* 0x000000102d2d7819 */ /* 0x000fe200000006ff */
[----:B------:R-:W-:Y:S01]  /*1110*/  IMAD.U32 R50, R50, 0x10000, RZ ;  /* 0x0001000032327824 */ /* 0x000fe200078e00ff */
[----:B------:R-:W-:Y:S01]  /*1120*/  FSEL R68, R68, RZ, P3 ;  /* 0x000000ff44447208 */ /* 0x000fe20001800000 */
[----:B------:R-:W-:Y:S01]  /*1130*/  IMAD.U32 R47, R47, 0x10000, RZ ;  /* 0x000100002f2f7824 */ /* 0x000fe200078e00ff */
[----:B------:R-:W-:Y:S01]  /*1140*/  SHF.L.U32 R44, R44, 0x10, RZ ;  /* 0x000000102c2c7819 */ /* 0x000fe200000006ff */
[----:B------:R-:W-:-:S02]  /*1150*/  IMAD.U32 R49, R49, 0x10000, RZ ;  /* 0x0001000031317824 */ /* 0x000fc400078e00ff */
[----:B------:R-:W-:Y:S01]  /*1160*/  FFMA R17, R17, R26, R68 ;  /* 0x0000001a11117223 */ /* 0x000fe20000000044 */
[----:B------:R-:W-:Y:S02]  /*1170*/  IMAD.U32 R26, R54, 0x10000, RZ ;  /* 0x00010000361a7824 */ /* 0x000fe400078e00ff */
[----:B------:R-:W-:-:S03]  /*1180*/  IMAD.U32 R48, R48, 0x10000, RZ ;  /* 0x0001000030307824 */ /* 0x000fc600078e00ff */
[----:B------:R-:W-:-:S05]  /*1190*/  LOP3.LUT R26, R26, 0x80000000, RZ, 0x3c, !PT ;  /* 0x800000001a1a7812 */ /* 0x000fca00078e3cff */
[----:B------:R-:W-:Y:S02]  /*11a0*/  FFMA R61, R26, R61, RZ ;  /* 0x0000003d1a3d7223 */ /* 0x000fe400000000ff */
[----:B------:R-:W5:Y:S03]  /*11b0*/  LDS.U16 R26, [R15+0x6] ;  /* 0x000006000f1a7984 */ /* 0x000f660000000400 */
[----:B------:R-:W-:Y:S02]  /*11c0*/  FSEL R61, R61, RZ, P3 ;  /* 0x000000ff3d3d7208 */ /* 0x000fe40001800000 */
[----:B------:R-:W-:-:S03]  /*11d0*/  ISETP.GT.AND P3, PT, R13, 0xff, PT ;  /* 0x000000ff0d00780c */ /* 0x000fc60003f64270 */
[----:B------:R-:W-:Y:S01]  /*11e0*/  FFMA R27, R18, R27, R61 ;  /* 0x0000001b121b7223 */ /* 0x000fe2000000003d */
[----:B0-----:R-:W-:Y:S01]  /*11f0*/  IMAD.U32 R18, R65, 0x10000, RZ ;  /* 0x0001000041127824 */ /* 0x001fe200078e00ff */
[----:B------:R-:W-:Y:S02]  /*1200*/  FSEL R51, R51, RZ, P3 ;  /* 0x000000ff33337208 */ /* 0x000fe40001800000 */
[----:B------:R-:W-:Y:S02]  /*1210*/  FSEL R50, R50, RZ, P3 ;  /* 0x000000ff32327208 */ /* 0x000fe40001800000 */
[----:B------:R-:W-:Y:S02]  /*1220*/  FSEL R44, R44, RZ, P3 ;  /* 0x000000ff2c2c7208 */ /* 0x000fe40001800000 */
[----:B------:R-:W-:Y:S02]  /*1230*/  FSEL R47, R47, RZ, P3 ;  /* 0x000000ff2f2f7208 */ /* 0x000fe40001800000 */
[----:B------:R-:W-:-:S02]  /*1240*/  FSEL R49, R49, RZ, P3 ;  /* 0x000000ff31317208 */ /* 0x000fc40001800000 */
[----:B------:R-:W-:Y:S02]  /*1250*/  FSEL R48, R48, RZ, P3 ;  /* 0x000000ff30307208 */ /* 0x000fe40001800000 */
[----:B--2---:R-:W-:Y:S01]  /*1260*/  SEL R55, R36, RZ, !P2 ;  /* 0x000000ff24377207 */ /* 0x004fe20005000000 */
[----:B-1----:R-:W-:Y:S01]  /*1270*/  IMAD.U32 R36, R64, 0x10000, RZ ;  /* 0x0001000040247824 */ /* 0x002fe200078e00ff */
[----:B------:R-:W-:Y:S02]  /*1280*/  SEL R37, R37, RZ, !P2 ;  /* 0x000000ff25257207 */ /* 0x000fe40005000000 */
[----:B------:R-:W-:Y:S01]  /*1290*/  SEL R13, R38, RZ, !P2 ;  /* 0x000000ff260d7207 */ /* 0x000fe20005000000 */
[----:B------:R-:W-:Y:S01]  /*12a0*/  FMUL R18, R55, R18 ;  /* 0x0000001237127220 */ /* 0x000fe20000400000 */
[----:B------:R-:W0:Y:S01]  /*12b0*/  LDS.U16 R38, [R15+0x422] ;  /* 0x000422000f267984 */ /* 0x000e220000000400 */
[----:B------:R-:W-:Y:S01]  /*12c0*/  FMUL R36, R37, R36 ;  /* 0x0000002425247220 */ /* 0x000fe20000400000 */
[----:B------:R-:W-:-:S02]  /*12d0*/  SEL R39, R39, RZ, !P2 ;  /* 0x000000ff27277207 */ /* 0x000fc40005000000 */
[----:B------:R-:W-:Y:S02]  /*12e0*/  FSEL R61, R18, RZ, !P2 ;  /* 0x000000ff123d7208 */ /* 0x000fe40005000000 */
[----:B----4-:R-:W-:Y:S02]  /*12f0*/  SHF.L.U32 R18, R59, 0x10, RZ ;  /* 0x000000103b127819 */ /* 0x010fe400000006ff */
[----:B------:R-:W-:Y:S01]  /*1300*/  FSEL R36, R36, RZ, !P2 ;  /* 0x000000ff24247208 */ /* 0x000fe20005000000 */
[----:B------:R-:W-:Y:S01]  /*1310*/  FADD R56, R56, R61 ;  /* 0x0000003d38387221 */ /* 0x000fe20000000000 */
[----:B---3--:R-:W-:Y:S01]  /*1320*/  SEL R41, R41, RZ, !P2 ;  /* 0x000000ff29297207 */ /* 0x008fe20005000000 */
[----:B------:R-:W-:Y:S01]  /*1330*/  FMUL R54, R18, R13 ;  /* 0x0000000d12367220 */ /* 0x000fe20000400000 */
[----:B------:R-:W-:Y:S01]  /*1340*/  SEL R43, R43, RZ, !P2 ;  /* 0x000000ff2b2b7207 */ /* 0x000fe20005000000 */
[----:B------:R-:W-:Y:S01]  /*1350*/  FADD R57, R57, R36 ;  /* 0x0000002439397221 */ /* 0x000fe20000000000 */
[----:B------:R-:W1:Y:S02]  /*1360*/  LDS.U16 R18, [R15+0x420] ;  /* 0x000420000f127984 */ /* 0x000e640000000400 */
[----:B------:R-:W-:Y:S01]  /*1370*/  FSEL R59, R54, RZ, !P2 ;  /* 0x000000ff363b7208 */ /* 0x000fe20005000000 */
[----:B-----5:R-:W-:Y:S01]  /*1380*/  IMAD.U32 R54, R26, 0x10000, RZ ;  /* 0x000100001a367824 */ /* 0x020fe200078e00ff */
[----:B------:R-:W2:Y:S01]  /*1390*/  LDS.U16 R36, [R15+0x424] ;  /* 0x000424000f247984 */ /* 0x000ea20000000400 */
[----:B------:R-:W-:-:S02]  /*13a0*/  FADD R57, R50, R57 ;  /* 0x0000003932397221 */ /* 0x000fc40000000000 */
[----:B------:R-:W-:Y:S01]  /*13b0*/  FMUL R54, R54, R39 ;  /* 0x0000002736367220 */ /* 0x000fe20000400000 */
[----:B------:R-:W3:Y:S01]  /*13c0*/  LDS.U16 R26, [R15+0x426] ;  /* 0x000426000f1a7984 */ /* 0x000ee20000000400 */
[----:B------:R-:W-:Y:S01]  /*13d0*/  FADD R58, R58, R59 ;  /* 0x0000003b3a3a7221 */ /* 0x000fe20000000000 */
[----:B------:R-:W-:Y:S02]  /*13e0*/  FSEL R59, R46, RZ, P3 ;  /* 0x000000ff2e3b7208 */ /* 0x000fe40001800000 */
[----:B------:R-:W-:Y:S01]  /*13f0*/  FSEL R61, R54, RZ, !P2 ;  /* 0x000000ff363d7208 */ /* 0x000fe20005000000 */
[----:B------:R-:W-:Y:S06]  /*1400*/  BAR.SYNC 0x0 ;  /* 0x0000000000007b1d */ /* 0x000fec0000000000 */
[----:B------:R-:W-:Y:S01]  /*1410*/  FSEL R46, R45, RZ, P3 ;  /* 0x000000ff2d2e7208 */ /* 0x000fe20001800000 */
[----:B------:R-:W-:Y:S01]  /*1420*/  FADD R61, R60, R61 ;  /* 0x0000003d3c3d7221 */ /* 0x000fe20000000000 */
[----:B------:R-:W-:Y:S01]  /*1430*/  FADD R45, R51, R58 ;  /* 0x0000003a332d7221 */ /* 0x000fe20000000000 */
[----:B------:R-:W-:Y:S01]  /*1440*/  FADD R15, R59, R56 ;  /* 0x000000383b0f7221 */ /* 0x000fe20000000000 */
[----:B------:R-:W-:Y:S01]  /*1450*/  SEL R59, R40, RZ, !P2 ;  /* 0x000000ff283b7207 */ /* 0x000fe20005000000 */
[----:B------:R-:W-:Y:S01]  /*1460*/  FADD R51, R46, R61 ;  /* 0x0000003d2e337221 */ /* 0x000fe20000000000 */
[----:B------:R-:W-:Y:S01]  /*1470*/  SEL R61, R42, RZ, !P2 ;  /* 0x000000ff2a3d7207 */ /* 0x000fe20005000000 */
[----:B0-----:R-:W-:Y:S01]  /*1480*/  IMAD.U32 R38, R38, 0x10000, RZ ;  /* 0x0001000026267824 */ /* 0x001fe200078e00ff */
[----:B------:R0:W-:Y:S03]  /*1490*/  STS [R16.X4+0x140], R13 ;  /* 0x0001400d10007388 */ /* 0x0001e60000004800 */
[----:B------:R-:W-:Y:S01]  /*14a0*/  FMUL R38, R38, R41 ;  /* 0x0000002926267220 */ /* 0x000fe20000400000 */
[----:B------:R-:W-:Y:S04]  /*14b0*/  STS [R16.X4], R55 ;  /* 0x0000003710007388 */ /* 0x000fe80000004800 */
[----:B------:R-:W-:Y:S01]  /*14c0*/  FSEL R38, R38, RZ, !P2 ;  /* 0x000000ff26267208 */ /* 0x000fe20005000000 */
[----:B------:R4:W-:Y:S01]  /*14d0*/  STS [R16.X4+0xe0], R41 ;  /* 0x0000e02910007388 */ /* 0x0009e20000004800 */
[----:B-1----:R-:W-:-:S03]  /*14e0*/  IMAD.U32 R18, R18, 0x10000, RZ ;  /* 0x0001000012127824 */ /* 0x002fc600078e00ff */
[----:B------:R-:W-:Y:S01]  /*14f0*/  FADD R38, R25, R38 ;  /* 0x0000002619267221 */ /* 0x000fe20000000000 */
[----:B------:R1:W-:Y:S01]  /*1500*/  STS [R16.X4+0x220], R43 ;  /* 0x0002202b10007388 */ /* 0x0003e20000004800 */
[----:B--2---:R-:W-:Y:S01]  /*1510*/  IMAD.U32 R36, R36, 0x10000, RZ ;  /* 0x0001000024247824 */ /* 0x004fe200078e00ff */
[----:B------:R-:W-:Y:S01]  /*1520*/  FMUL R18, R18, R59 ;  /* 0x0000003b12127220 */ /* 0x000fe20000400000 */
[----:B------:R-:W-:Y:S01]  /*1530*/  FADD R47, R47, R38 ;  /* 0x000000262f2f7221 */ /* 0x000fe20000000000 */
[----:B------:R-:W-:Y:S01]  /*1540*/  STS [R16.X4+0xa0], R37 ;  /* 0x0000a02510007388 */ /* 0x000fe20000004800 */
[----:B---3--:R-:W-:Y:S01]  /*1550*/  IMAD.U32 R26, R26, 0x10000, RZ ;  /* 0x000100001a1a7824 */ /* 0x008fe200078e00ff */
[----:B------:R-:W-:Y:S01]  /*1560*/  FMUL R36, R36, R61 ;  /* 0x0000003d24247220 */ /* 0x000fe20000400000 */
[----:B0-----:R-:W-:Y:S01]  /*1570*/  FSEL R13, R18, RZ, !P2 ;  /* 0x000000ff120d7208 */ /* 0x001fe20005000000 */
[----:B------:R-:W-:Y:S01]  /*1580*/  STS [R16.X4+0x1e0], R39 ;  /* 0x0001e02710007388 */ /* 0x000fe20000004800 */
[----:B------:R-:W-:Y:S01]  /*1590*/  FMUL R26, R26, R43 ;  /* 0x0000002b1a1a7220 */ /* 0x000fe20000400000 */
[----:B----4-:R-:W-:Y:S01]  /*15a0*/  CS2R R40, SRZ ;  /* 0x0000000000287805 */ /* 0x010fe2000001ff00 */
[----:B------:R-:W-:Y:S01]  /*15b0*/  FSEL R36, R36, RZ, !P2 ;  /* 0x000000ff24247208 */ /* 0x000fe20005000000 */
[----:B------:R-:W-:Y:S01]  /*15c0*/  FADD R13, R24, R13 ;  /* 0x0000000d180d7221 */ /* 0x000fe20000000000 */
[----:B------:R-:W-:Y:S01]  /*15d0*/  STS [R16.X4+0x40], R59 ;  /* 0x0000403b10007388 */ /* 0x000fe20000004800 */
[----:B------:R-:W-:Y:S01]  /*15e0*/  FSEL R26, R26, RZ, !P2 ;  /* 0x000000ff1a1a7208 */ /* 0x000fe20005000000 */
[----:B-1----:R-:W-:Y:S01]  /*15f0*/  CS2R R42, SRZ ;  /* 0x00000000002a7805 */ /* 0x002fe2000001ff00 */
[----:B------:R-:W-:Y:S01]  /*1600*/  FADD R36, R17, R36 ;  /* 0x0000002411247221 */ /* 0x000fe20000000000 */
[----:B------:R-:W-:Y:S01]  /*1610*/  FADD R13, R44, R13 ;  /* 0x0000000d2c0d7221 */ /* 0x000fe20000000000 */
[----:B------:R-:W-:Y:S01]  /*1620*/  STS [R16.X4+0x180], R61 ;  /* 0x0001803d10007388 */ /* 0x000fe20000004800 */
[----:B------:R-:W-:Y:S01]  /*1630*/  FADD R27, R27, R26 ;  /* 0x0000001a1b1b7221 */ /* 0x000fe20000000000 */
[----:B------:R-:W-:-:S02]  /*1640*/  FADD R49, R49, R36 ;  /* 0x0000002431317221 */ /* 0x000fc40000000000 */
[----:B------:R-:W-:Y:S06]  /*1650*/  BAR.SYNC 0x0 ;  /* 0x0000000000007b1d */ /* 0x000fec0000000000 */
[----:B------:R-:W-:Y:S01]  /*1660*/  FADD R55, R48, R27 ;  /* 0x0000001b30377221 */ /* 0x000fe20000000000 */
[----:B------:R-:W-:Y:S04]  /*1670*/  LDS.128 R36, [R14.X4+0x10] ;  /* 0x000010000e247984 */ /* 0x000fe80000004c00 */
[----:B------:R-:W0:Y:S04]  /*1680*/  LDS.128 R24, [R14.X4] ;  /* 0x000000000e187984 */ /* 0x000e280000004c00 */
[----:B------:R-:W-:Y:S06]  /*1690*/  BAR.SYNC 0x0 ;  /* 0x0000000000007b1d */ /* 0x000fec0000000000 */
[----:B------:R-:W-:Y:S04]  /*16a0*/  STS [R16.X4], R15 ;  /* 0x0000000f10007388 */ /* 0x000fe80000004800 */
[----:B------:R-:W-:Y:S04]  /*16b0*/  STS [R16.X4+0xa0], R57 ;  /* 0x0000a03910007388 */ /* 0x000fe80000004800 */
[----:B------:R-:W-:Y:S04]  /*16c0*/  STS [R16.X4+0x140], R45 ;  /* 0x0001402d10007388 */ /* 0x000fe80000004800 */
[----:B------:R-:W-:Y:S04]  /*16d0*/  STS [R16.X4+0x1e0], R51 ;  /* 0x0001e03310007388 */ /* 0x000fe80000004800 */
[----:B------:R-:W-:Y:S04]  /*16e0*/  STS [R16.X4+0x40], R13 ;  /* 0x0000400d10007388 */ /* 0x000fe80000004800 */
[----:B------:R-:W-:Y:S04]  /*16f0*/  STS [R16.X4+0xe0], R47 ;  /* 0x0000e02f10007388 */ /* 0x000fe80000004800 */
[----:B------:R-:W-:Y:S04]  /*1700*/  STS [R16.X4+0x180], R49 ;  /* 0x0001803110007388 */ /* 0x000fe80000004800 */
[----:B------:R-:W-:Y:S04]  /*1710*/  STS [R16.X4+0x220], R55 ;  /* 0x0002203710007388 */ /* 0x000fe80000004800 */
[----:B------:R-:W-:Y:S06]  /*1720*/  BAR.SYNC 0x0 ;  /* 0x0000000000007b1d */ /* 0x000fec0000000000 */
[----:B------:R-:W2:Y:S01]  /*1730*/  @!P1 LDG.E.EL.128 R40, [R66.64] ;  /* 0x0000000442289981 */ /* 0x000ea2000c2e1d00 */
[----:B------:R-:W-:Y:S01]  /*1740*/  IADD3 R17, R3, 0xc0000, RZ ;  /* 0x000c000003117810 */ /* 0x000fe20007ffe0ff */
[----:B------:R-:W-:Y:S01]  /*1750*/  CS2R R44, SRZ ;  /* 0x00000000002c7805 */ /* 0x000fe2000001ff00 */
[----:B------:R-:W-:-:S03]  /*1760*/  CS2R R46, SRZ ;  /* 0x00000000002e7805 */ /* 0x000fc6000001ff00 */
[----:B------:R-:W-:-:S05]  /*1770*/  IMAD.WIDE R16, R17, R2, c[0x0][0x160] ;  /* 0x0000580011107625 */ /* 0x000fca00078e0202 */
[----:B------:R1:W3:Y:S01]  /*1780*/  @!P0 LDG.E.EL.128 R44, [R16.64] ;  /* 0x00000004102c8981 */ /* 0x0002e2000c2e1d00 */
[----:B------:R-:W-:Y:S01]  /*1790*/  SHF.R.U32.HI R3, RZ, 0x5, R12 ;  /* 0x00000005ff037819 */ /* 0x000fe2000001160c */
[----:B------:R-:W-:Y:S01]  /*17a0*/  IMAD.U32 R13, R22, 0x10000, RZ ;  /* 0x00010000160d7824 */ /* 0x000fe200078e00ff */
[----:B------:R-:W-:Y:S01]  /*17b0*/  ISETP.GT.AND P2, PT, R0, 0x7f, PT ;  /* 0x0000007f0000780c */ /* 0x000fe20003f44270 */
[----:B------:R-:W4:Y:S01]  /*17c0*/  S2R R2, SR_TID.X ;  /* 0x0000000000027919 */ /* 0x000f220000002100 */
[----:B------:R-:W-:Y:S02]  /*17d0*/  SGXT.U32 R3, R3, 0x2 ;  /* 0x000000020303781a */ /* 0x000fe40000000000 */
[C---:B------:R-:W-:Y:S01]  /*17e0*/  PRMT R15, R21.reuse, 0x7632, R15 ;  /* 0x00007632150f7816 */ /* 0x040fe2000000000f */
[----:B------:R-:W-:Y:S01]  /*17f0*/  IMAD.U32 R21, R21, 0x10000, RZ ;  /* 0x0001000015157824 */ /* 0x000fe200078e00ff */
[----:B------:R-:W-:Y:S01]  /*1800*/  PRMT R0, R23, 0x7632, R0 ;  /* 0x0000763217007816 */ /* 0x000fe20000000000 */
[----:B------:R-:W-:-:S02]  /*1810*/  IMAD.SHL.U32 R3, R3, 0x4, RZ ;  /* 0x0000000403037824 */ /* 0x000fc400078e00ff */
[----:B------:R-:W-:Y:S02]  /*1820*/  IMAD.U32 R23, R23, 0x10000, RZ ;  /* 0x0001000017177824 */ /* 0x000fe400078e00ff */
[----:B------:R-:W-:Y:S02]  /*1830*/  IMAD.U32 R15, R15, 0x10000, RZ ;  /* 0x000100000f0f7824 */ /* 0x000fe400078e00ff */
[----:B-1----:R-:W-:Y:S01]  /*1840*/  IMAD.U32 R17, R20, 0x10000, RZ ;  /* 0x0001000014117824 */ /* 0x002fe200078e00ff */
[----:B----4-:R-:W-:Y:S02]  /*1850*/  SHF.R.U32.HI R12, RZ, 0x3, R2 ;  /* 0x00000003ff0c7819 */ /* 0x010fe40000011602 */
[----:B------:R-:W-:Y:S02]  /*1860*/  SHF.L.U32 R2, R2, 0x2, RZ ;  /* 0x0000000202027819 */ /* 0x000fe400000006ff */
[----:B------:R-:W-:Y:S02]  /*1870*/  SGXT.U32 R12, R12, 0x2 ;  /* 0x000000020c0c781a */ /* 0x000fe40000000000 */
[----:B------:R-:W-:-:S02]  /*1880*/  LOP3.LUT R2, R2, 0x1c, RZ, 0xc0, !PT ;  /* 0x0000001c02027812 */ /* 0x000fc400078ec0ff */
[----:B------:R-:W-:Y:S02]  /*1890*/  LOP3.LUT R3, R3, R12, RZ, 0xfc, !PT ;  /* 0x0000000c03037212 */ /* 0x000fe400078efcff */
[----:B------:R-:W-:-:S03]  /*18a0*/  PRMT R12, R22, 0x7632, R12 ;  /* 0x00007632160c7816 */ /* 0x000fc6000000000c */
[----:B------:R-:W-:Y:S01]  /*18b0*/  IMAD R2, R3, 0x28, R2 ;  /* 0x0000002803027824 */ /* 0x000fe200078e0202 */
[----:B------:R-:W-:Y:S01]  /*18c0*/  PRMT R3, R20, 0x7632, R3 ;  /* 0x0000763214037816 */ /* 0x000fe20000000003 */
[----:B------:R-:W-:Y:S01]  /*18d0*/  IMAD.U32 R12, R12, 0x10000, RZ ;  /* 0x000100000c0c7824 */ /* 0x000fe200078e00ff */
[----:B--2---:R-:W-:Y:S02]  /*18e0*/  SEL R40, R40, RZ, !P1 ;  /* 0x000000ff28287207 */ /* 0x004fe40004800000 */
[----:B------:R-:W-:Y:S02]  /*18f0*/  SEL R42, R42, RZ, !P1 ;  /* 0x000000ff2a2a7207 */ /* 0x000fe40004800000 */
[----:B------:R-:W-:Y:S01]  /*1900*/  SEL R41, R41, RZ, !P1 ;  /* 0x000000ff29297207 */ /* 0x000fe20004800000 */
[----:B------:R-:W-:Y:S01]  /*1910*/  IMAD.U32 R49, R40, 0x10000, RZ ;  /* 0x0001000028317824 */ /* 0x000fe200078e00ff */
[----:B------:R-:W-:Y:S01]  /*1920*/  SEL R43, R43, RZ, !P1 ;  /* 0x000000ff2b2b7207 */ /* 0x000fe20004800000 */
[C---:B------:R-:W-:Y:S01]  /*1930*/  IMAD.U32 R51, R42.reuse, 0x10000, RZ ;  /* 0x000100002a337824 */ /* 0x040fe200078e00ff */
[----:B------:R-:W-:Y:S01]  /*1940*/  PRMT R42, R42, 0x7632, R42 ;  /* 0x000076322a2a7816 */ /* 0x000fe2000000002a */
[----:B------:R-:W-:Y:S01]  /*1950*/  FFMA R49, -R4, R49, RZ ;  /* 0x0000003104317223 */ /* 0x000fe200000001ff */
[C---:B------:R-:W-:Y:S01]  /*1960*/  PRMT R4, R41.reuse, 0x7632, R4 ;  /* 0x0000763229047816 */ /* 0x040fe20000000004 */
[----:B------:R-:W-:Y:S01]  /*1970*/  IMAD.U32 R41, R41, 0x10000, RZ ;  /* 0x0001000029297824 */ /* 0x000fe200078e00ff */
[C---:B------:R-:W-:Y:S01]  /*1980*/  SHF.L.U32 R55, R43.reuse, 0x10, RZ ;  /* 0x000000102b377819 */ /* 0x040fe200000006ff */
[----:B------:R-:W-:Y:S01]  /*1990*/  IMAD.U32 R42, R42, 0x10000, RZ ;  /* 0x000100002a2a7824 */ /* 0x000fe200078e00ff */
[----:B------:R-:W-:Y:S01]  /*19a0*/  PRMT R43, R43, 0x7632, R43 ;  /* 0x000076322b2b7816 */ /* 0x000fe2000000002b */
[----:B------:R-:W-:Y:S01]  /*19b0*/  IMAD.U32 R4, R4, 0x10000, RZ ;  /* 0x0001000004047824 */ /* 0x000fe200078e00ff */
[----:B------:R-:W-:Y:S01]  /*19c0*/  PRMT R40, R40, 0x7632, R40 ;  /* 0x0000763228287816 */ /* 0x000fe20000000028 */
[----:B------:R-:W-:Y:S01]  /*19d0*/  FFMA R6, -R6, R41, RZ ;  /* 0x0000002906067223 */ /* 0x000fe200000001ff */
[----:B------:R-:W-:Y:S01]  /*19e0*/  FFMA R51, -R8, R51, RZ ;  /* 0x0000003308337223 */ /* 0x000fe200000001ff */
[----:B------:R-:W-:Y:S01]  /*19f0*/  FFMA R9, -R9, R42, RZ ;  /* 0x0000002a09097223 */ /* 0x000fe200000001ff */
[----:B------:R-:W-:Y:S01]  /*1a00*/  SHF.L.U32 R8, R43, 0x10, RZ ;  /* 0x000000102b087819 */ /* 0x000fe200000006ff */
[----:B------:R-:W-:Y:S01]  /*1a10*/  IMAD.U32 R40, R40, 0x10000, RZ ;  /* 0x0001000028287824 */ /* 0x000fe200078e00ff */
[----:B------:R-:W-:Y:S01]  /*1a20*/  FFMA R4, -R7, R4, RZ ;  /* 0x0000000407047223 */ /* 0x000fe200000001ff */
[----:B------:R-:W-:Y:S01]  /*1a30*/  FSEL R7, R6, RZ, P2 ;  /* 0x000000ff06077208 */ /* 0x000fe20001000000 */
[----:B------:R-:W-:Y:S01]  /*1a40*/  FFMA R10, -R10, R55, RZ ;  /* 0x000000370a0a7223 */ /* 0x000fe200000001ff */
[----:B------:R-:W-:Y:S01]  /*1a50*/  FSEL R6, R9, RZ, P2 ;  /* 0x000000ff09067208 */ /* 0x000fe20001000000 */
[----:B------:R-:W-:Y:S01]  /*1a60*/  FFMA R8, -R11, R8, RZ ;  /* 0x000000080b087223 */ /* 0x000fe200000001ff */
[----:B------:R-:W-:Y:S01]  /*1a70*/  FFMA R5, -R5, R40, RZ ;  /* 0x0000002805057223 */ /* 0x000fe200000001ff */
[----:B------:R-:W-:Y:S01]  /*1a80*/  FFMA R21, R30, R21, R7 ;  /* 0x000000151e157223 */ /* 0x000fe20000000007 */
[----:B------:R-:W-:Y:S01]  /*1a90*/  FSEL R11, R10, RZ, P2 ;  /* 0x000000ff0a0b7208 */ /* 0x000fe20001000000 */
[----:B------:R-:W-:Y:S01]  /*1aa0*/  FFMA R33, R33, R12, R6 ;  /* 0x0000000c21217223 */ /* 0x000fe20000000006 */
[----:B------:R-:W-:Y:S01]  /*1ab0*/  IMAD.U32 R7, R0, 0x10000, RZ ;  /* 0x0001000000077824 */ /* 0x000fe200078e00ff */
[----:B------:R-:W-:-:S02]  /*1ac0*/  SHF.L.U32 R6, R3, 0x10, RZ ;  /* 0x0000001003067819 */ /* 0x000fc400000006ff */
[----:B------:R-:W-:Y:S01]  /*1ad0*/  FSEL R8, R8, RZ, P2 ;  /* 0x000000ff08087208 */ /* 0x000fe20001000000 */
[----:B------:R-:W-:Y:S01]  /*1ae0*/  FFMA R23, R34, R23, R11 ;  /* 0x0000001722177223 */ /* 0x000fe2000000000b */
[----:B------:R-:W-:Y:S02]  /*1af0*/  FSEL R0, R5, RZ, P2 ;  /* 0x000000ff05007208 */ /* 0x000fe40001000000 */
[----:B------:R-:W-:Y:S01]  /*1b00*/  FSEL R4, R4, RZ, P2 ;  /* 0x000000ff04047208 */ /* 0x000fe20001000000 */
[----:B------:R-:W-:Y:S01]  /*1b10*/  FFMA R35, R35, R7, R8 ;  /* 0x0000000723237223 */ /* 0x000fe20000000008 */
[----:B---3--:R-:W-:Y:S01]  /*1b20*/  SEL R45, R45, RZ, !P0 ;  /* 0x000000ff2d2d7207 */ /* 0x008fe20004000000 */
[----:B------:R-:W-:Y:S01]  /*1b30*/  FFMA R29, R29, R6, R0 ;  /* 0x000000061d1d7223 */ /* 0x000fe20000000000 */
[----:B------:R-:W-:Y:S01]  /*1b40*/  SEL R47, R47, RZ, !P0 ;  /* 0x000000ff2f2f7207 */ /* 0x000fe20004000000 */
[----:B------:R-:W-:Y:S01]  /*1b50*/  FFMA R20, R31, R15, R4 ;  /* 0x0000000f1f147223 */ /* 0x000fe20000000004 */
[----:B------:R-:W-:Y:S01]  /*1b60*/  SEL R44, R44, RZ, !P0 ;  /* 0x000000ff2c2c7207 */ /* 0x000fe20004000000 */
[----:B------:R-:W-:Y:S01]  /*1b70*/  IMAD.U32 R9, R45, 0x10000, RZ ;  /* 0x000100002d097824 */ /* 0x000fe200078e00ff */
[----:B------:R-:W1:Y:S01]  /*1b80*/  LDS.128 R4, [R14.X4+0x10] ;  /* 0x000010000e047984 */ /* 0x000e620000004c00 */
[----:B------:R-:W-:Y:S01]  /*1b90*/  IMAD.U32 R11, R47, 0x10000, RZ ;  /* 0x000100002f0b7824 */ /* 0x000fe200078e00ff */
[----:B------:R-:W-:Y:S01]  /*1ba0*/  PRMT R45, R45, 0x7632, R45 ;  /* 0x000076322d2d7816 */ /* 0x000fe2000000002d */
[----:B0-----:R-:W-:Y:S01]  /*1bb0*/  FMUL R26, R26, R9 ;  /* 0x000000091a1a7220 */ /* 0x001fe20000400000 */
[----:B------:R-:W-:Y:S01]  /*1bc0*/  IMAD.U32 R3, R44, 0x10000, RZ ;  /* 0x000100002c037824 */ /* 0x000fe200078e00ff */
[----:B------:R-:W-:Y:S01]  /*1bd0*/  FMUL R38, R38, R11 ;  /* 0x0000000b26267220 */ /* 0x000fe20000400000 */
[----:B------:R-:W-:Y:S01]  /*1be0*/  SEL R46, R46, RZ, !P0 ;  /* 0x000000ff2e2e7207 */ /* 0x000fe20004000000 */
[----:B------:R-:W0:Y:S01]  /*1bf0*/  LDS.128 R8, [R14.X4] ;  /* 0x000000000e087984 */ /* 0x000e220000004c00 */
[----:B------:R-:W-:Y:S01]  /*1c00*/  FMUL R24, R24, R3 ;  /* 0x0000000318187220 */ /* 0x000fe20000400000 */
[----:B------:R-:W-:Y:S01]  /*1c10*/  IMAD.U32 R0, R45, 0x10000, RZ ;  /* 0x000100002d007824 */ /* 0x000fe200078e00ff */
[----:B------:R-:W-:-:S02]  /*1c20*/  SHF.L.U32 R3, R46, 0x10, RZ ;  /* 0x000000102e037819 */ /* 0x000fc400000006ff */
[----:B------:R-:W-:Y:S01]  /*1c30*/  PRMT R47, R47, 0x7632, R47 ;  /* 0x000076322f2f7816 */ /* 0x000fe2000000002f */
[----:B------:R-:W-:Y:S01]  /*1c40*/  FMUL R27, R27, R0 ;  /* 0x000000001b1b7220 */ /* 0x000fe20000400000 */
[----:B------:R-:W-:Y:S01]  /*1c50*/  PRMT R46, R46, 0x7632, R46 ;  /* 0x000076322e2e7816 */ /* 0x000fe2000000002e */
[----:B------:R-:W-:Y:S01]  /*1c60*/  FMUL R3, R36, R3 ;  /* 0x0000000324037220 */ /* 0x000fe20000400000 */
[----:B------:R-:W-:Y:S01]  /*1c70*/  PRMT R44, R44, 0x7632, R44 ;  /* 0x000076322c2c7816 */ /* 0x000fe2000000002c */
[----:B------:R-:W-:Y:S01]  /*1c80*/  IMAD.U32 R0, R47, 0x10000, RZ ;  /* 0x000100002f007824 */ /* 0x000fe200078e00ff */
[----:B------:R-:W-:Y:S01]  /*1c90*/  FSEL R51, R51, RZ, P2 ;  /* 0x000000ff33337208 */ /* 0x000fe20001000000 */
[----:B------:R-:W-:Y:S01]  /*1ca0*/  IMAD.U32 R46, R46, 0x10000, RZ ;  /* 0x000100002e2e7824 */ /* 0x000fe200078e00ff */
[----:B------:R-:W-:Y:S01]  /*1cb0*/  FSEL R49, R49, RZ, P2 ;  /* 0x000000ff31317208 */ /* 0x000fe20001000000 */
[----:B------:R-:W-:Y:S01]  /*1cc0*/  FMUL R0, R39, R0 ;  /* 0x0000000027007220 */ /* 0x000fe20000400000 */
[----:B------:R-:W-:Y:S01]  /*1cd0*/  IMAD.U32 R44, R44, 0x10000, RZ ;  /* 0x000100002c2c7824 */ /* 0x000fe200078e00ff */
[----:B------:R-:W-:Y:S01]  /*1ce0*/  FMUL R37, R37, R46 ;  /* 0x0000002e25257220 */ /* 0x000fe20000400000 */
[----:B------:R-:W-:Y:S01]  /*1cf0*/  FSEL R26, R26, RZ, !P0 ;  /* 0x000000ff1a1a7208 */ /* 0x000fe20004000000 */
[----:B------:R-:W-:Y:S01]  /*1d00*/  FFMA R13, R32, R13, R51 ;  /* 0x0000000d200d7223 */ /* 0x000fe20000000033 */
[----:B------:R-:W-:Y:S01]  /*1d10*/  FSEL R16, R0, RZ, !P0 ;  /* 0x000000ff00107208 */ /* 0x000fe20004000000 */
[----:B------:R-:W-:Y:S01]  /*1d20*/  FMUL R25, R25, R44 ;  /* 0x0000002c19197220 */ /* 0x000fe20000400000 */
[----:B------:R-:W-:Y:S01]  /*1d30*/  FSEL R0, R37, RZ, !P0 ;  /* 0x000000ff25007208 */ /* 0x000fe20004000000 */
[----:B------:R-:W-:Y:S01]  /*1d40*/  FFMA R17, R28, R17, R49 ;  /* 0x000000111c117223 */ /* 0x000fe20000000031 */
[----:B------:R-:W-:Y:S01]  /*1d50*/  FSEL R24, R24, RZ, !P0 ;  /* 0x000000ff18187208 */ /* 0x000fe20004000000 */
[----:B------:R-:W-:Y:S01]  /*1d60*/  FADD R21, R21, R26 ;  /* 0x0000001a15157221 */ /* 0x000fe20000000000 */
[----:B------:R-:W-:Y:S01]  /*1d70*/  FSEL R38, R38, RZ, !P0 ;  /* 0x000000ff26267208 */ /* 0x000fe20004000000 */
[----:B------:R-:W-:Y:S01]  /*1d80*/  FADD R0, R33, R0 ;  /* 0x0000000021007221 */ /* 0x000fe20000000000 */
[----:B------:R-:W-:Y:S01]  /*1d90*/  FSEL R12, R3, RZ, !P0 ;  /* 0x000000ff030c7208 */ /* 0x000fe20004000000 */
[----:B------:R-:W-:Y:S01]  /*1da0*/  FADD R17, R17, R24 ;  /* 0x0000001811117221 */ /* 0x000fe20000000000 */
[----:B------:R-:W-:Y:S01]  /*1db0*/  FSEL R27, R27, RZ, !P0 ;  /* 0x000000ff1b1b7208 */ /* 0x000fe20004000000 */
[----:B------:R-:W-:Y:S01]  /*1dc0*/  FADD R0, RZ, R0 ;  /* 0x00000000ff007221 */ /* 0x000fe20000000000 */
[----:B------:R-:W-:Y:S01]  /*1dd0*/  FSEL R18, R25, RZ, !P0 ;  /* 0x000000ff19127208 */ /* 0x000fe20004000000 */
[----:B------:R-:W-:Y:S01]  /*1de0*/  FADD R23, R23, R38 ;  /* 0x0000002617177221 */ /* 0x000fe20000000000 */
[----:B------:R-:W-:Y:S01]  /*1df0*/  FADD R12, R13, R12 ;  /* 0x0000000c0d0c7221 */ /* 0x000fe20000000000 */
[----:B------:R-:W-:Y:S01]  /*1e00*/  FADD R27, R20, R27 ;  /* 0x0000001b141b7221 */ /* 0x000fe20000000000 */
[----:B------:R-:W-:Y:S01]  /*1e10*/  FADD R16, R35, R16 ;  /* 0x0000001023107221 */ /* 0x000fe20000000000 */
[----:B------:R-:W-:Y:S01]  /*1e20*/  FADD R18, R29, R18 ;  /* 0x000000121d127221 */ /* 0x000fe20000000000 */
[----:B-1----:R-:W-:Y:S01]  /*1e30*/  FADD R5, R5, R0 ;  /* 0x0000000005057221 */ /* 0x002fe20000000000 */
[----:B------:R-:W-:Y:S01]  /*1e40*/  FADD R23, RZ, R23 ;  /* 0x00000017ff177221 */ /* 0x000fe20000000000 */
[----:B------:R-:W-:Y:S01]  /*1e50*/  FADD R3, RZ, R12 ;  /* 0x0000000cff037221 */ /* 0x000fe20000000000 */
[----:B------:R-:W-:Y:S01]  /*1e60*/  FADD R16, RZ, R16 ;  /* 0x00000010ff107221 */ /* 0x000fe20000000000 */
[----:B------:R-:W-:Y:S01]  /*1e70*/  FADD R21, RZ, R21 ;  /* 0x00000015ff157221 */ /* 0x000fe20000000000 */
[----:B------:R-:W-:Y:S01]  /*1e80*/  FADD R17, RZ, R17 ;  /* 0x00000011ff117221 */ /* 0x000fe20000000000 */
[----:B------:R-:W-:Y:S01]  /*1e90*/  FADD R0, RZ, R27 ;  /* 0x0000001bff007221 */ /* 0x000fe20000000000 */
[----:B------:R-:W-:Y:S01]  /*1ea0*/  FADD R18, RZ, R18 ;  /* 0x00000012ff127221 */ /* 0x000fe20000000000 */
[----:B------:R-:W-:Y:S01]  /*1eb0*/  FADD R6, R6, R23 ;  /* 0x0000001706067221 */ /* 0x000fe20000000000 */
[----:B------:R-:W-:Y:S01]  /*1ec0*/  FADD R4, R4, R3 ;  /* 0x0000000304047221 */ /* 0x000fe20000000000 */
[----:B------:R-:W-:Y:S01]  /*1ed0*/  FADD R7, R7, R16 ;  /* 0x0000001007077221 */ /* 0x000fe20000000000 */
[----:B0-----:R-:W-:Y:S01]  /*1ee0*/  FADD R10, R10, R21 ;  /* 0x000000150a0a7221 */ /* 0x001fe20000000000 */
[----:B------:R-:W-:Y:S01]  /*1ef0*/  FADD R8, R8, R17 ;  /* 0x0000001108087221 */ /* 0x000fe20000000000 */
[----:B------:R-:W-:Y:S01]  /*1f00*/  FADD R11, R11, R0 ;  /* 0x000000000b0b7221 */ /* 0x000fe20000000000 */
[----:B------:R-:W-:Y:S01]  /*1f10*/  FADD R9, R9, R18 ;  /* 0x0000001209097221 */ /* 0x000fe20000000000 */
[----:B------:R-:W-:Y:S06]  /*1f20*/  BAR.SYNC 0x0 ;  /* 0x0000000000007b1d */ /* 0x000fec0000000000 */
[----:B------:R-:W-:Y:S01]  /*1f30*/  STS.128 [R14.X4+0x10], R4 ;  /* 0x000010040e007388 */ /* 0x000fe20000004c00 */
[----:B------:R-:W-:-:S02]  /*1f40*/  SHF.R.S32.HI R0, RZ, 0x1f, R53 ;  /* 0x0000001fff007819 */ /* 0x000fc40000011435 */
[----:B------:R-:W-:Y:S01]  /*1f50*/  ISETP.GE.AND P1, PT, R52, 0x100, PT ;  /* 0x000001003400780c */ /* 0x000fe20003f26270 */
[----:B------:R-:W-:Y:S01]  /*1f60*/  STS.128 [R14.X4], R8 ;  /* 0x000000080e007388 */ /* 0x000fe20000004c00 */
[----:B------:R-:W-:-:S03]  /*1f70*/  LEA.HI R3, R0, R53, RZ, 0xb ;  /* 0x0000003500037211 */ /* 0x000fc600078f58ff */
[----:B------:R-:W-:Y:S06]  /*1f80*/  BAR.SYNC 0x0 ;  /* 0x0000000000007b1d */ /* 0x000fec0000000000 */
[----:B------:R-:W0:Y:S01]  /*1f90*/  LDS.128 R20, [R2.X4] ;  /* 0x0000000002147984 */ /* 0x000e220000004c00 */
[C---:B------:R-:W-:Y:S02]  /*1fa0*/  SHF.L.U32 R0, R3.reuse, 0x8, RZ ;  /* 0x0000000803007819 */ /* 0x040fe400000006ff */
[----:B------:R-:W-:Y:S02]  /*1fb0*/  LOP3.LUT R3, R3, 0xfffff800, RZ, 0xc0, !PT ;  /* 0xfffff80003037812 */ /* 0x000fe400078ec0ff */
[----:B------:R-:W-:-:S02]  /*1fc0*/  LOP3.LUT R0, R0, 0xfff80000, RZ, 0xc0, !PT ;  /* 0xfff8000000007812 */ /* 0x000fc400078ec0ff */
[----:B------:R-:W-:Y:S02]  /*1fd0*/  ISETP.GE.AND P0, PT, R19, 0x100, PT ;  /* 0x000001001300780c */ /* 0x000fe40003f06270 */
[----:B------:R-:W-:Y:S01]  /*1fe0*/  IADD3 R0, R0, R53, -R3 ;  /* 0x0000003500007210 */ /* 0x000fe20007ffe803 */
[----:B------:R-:W-:-:S04]  /*1ff0*/  IMAD.MOV.U32 R3, RZ, RZ, 0x4 ;  /* 0x00000004ff037424 */ /* 0x000fc800078e00ff */
[----:B------:R-:W-:-:S04]  /*2000*/  IMAD R4, R52, 0x800, R0 ;  /* 0x0000080034047824 */ /* 0x000fc800078e0200 */
[----:B------:R-:W-:-:S05]  /*2010*/  IMAD.WIDE R4, R4, R3, c[0x0][0x178] ;  /* 0x00005e0004047625 */ /* 0x000fca00078e0203 */
[----:B0-----:R0:W-:Y:S01]  /*2020*/  @!P1 STG.E.128 [R4.64], R20 ;  /* 0x0000001404009986 */ /* 0x0011e2000c101d04 */
[----:B------:R-:W-:Y:S05]  /*2030*/  @P0 EXIT ;  /* 0x000000000000094d */ /* 0x000fea0003800000 */
[----:B------:R-:W1:Y:S01]  /*2040*/  LDS.128 R8, [R2.X4+0xa00] ;  /* 0x000a000002087984 */ /* 0x000e620000004c00 */
[----:B0-----:R-:W-:-:S04]  /*2050*/  IMAD R4, R19, 0x800, R0 ;  /* 0x0000080013047824 */ /* 0x001fc800078e0200 */
[----:B------:R-:W-:-:S05]  /*2060*/  IMAD.WIDE R4, R4, R3, c[0x0][0x178] ;  /* 0x00005e0004047625 */ /* 0x000fca00078e0203 */
[----:B-1----:R-:W-:Y:S01]  /*2070*/  STG.E.128 [R4.64], R8 ;  /* 0x0000000804007986 */ /* 0x002fe2000c101d04 */
[----:B------:R-:W-:Y:S05]  /*2080*/  EXIT ;  /* 0x000000000000794d */ /* 0x000fea0003800000 */
.L_x_0:
[----:B------:R-:W-:-:S00]  /*2090*/  BRA `(.L_x_0) ;  /* 0xfffffff000007947 */ /* 0x000fc0000383ffff */
[----:B------:R-:W-:-:S00]  /*20a0*/  NOP ;  /* 0x0000000000007918 */ /* 0x000fc00000000000 */
        /* <DEDUP_REMOVED lines=13> */
.L_x_1:


//--------------------- .nv.shared.triton__0d1d2d3d4de5de --------------------------
	.section	.nv.shared.triton__0d1d2d3d4de5de,"aw",@nobits
	.align	16
